//
// Generated by NVIDIA NVVM Compiler
//
// Compiler Build ID: CL-36424714
// Cuda compilation tools, release 13.0, V13.0.88
// Based on NVVM 20.0.0
//

.version 9.0
.target sm_100
.address_size 64

	// .globl	_Z22assignPointsToClustersP5PointiS0_id

.visible .entry _Z22assignPointsToClustersP5PointiS0_id(
	.param .u64 .ptr .align 1 _Z22assignPointsToClustersP5PointiS0_id_param_0,
	.param .u32 _Z22assignPointsToClustersP5PointiS0_id_param_1,
	.param .u64 .ptr .align 1 _Z22assignPointsToClustersP5PointiS0_id_param_2,
	.param .u32 _Z22assignPointsToClustersP5PointiS0_id_param_3,
	.param .f64 _Z22assignPointsToClustersP5PointiS0_id_param_4
)
{
	.reg .pred 	%p<26>;
	.reg .b32 	%r<72>;
	.reg .b64 	%rd<17>;
	.reg .b64 	%fd<174>;

	ld.param.u64 	%rd6, [_Z22assignPointsToClustersP5PointiS0_id_param_0];
	ld.param.u32 	%r25, [_Z22assignPointsToClustersP5PointiS0_id_param_1];
	ld.param.u64 	%rd7, [_Z22assignPointsToClustersP5PointiS0_id_param_2];
	ld.param.u32 	%r24, [_Z22assignPointsToClustersP5PointiS0_id_param_3];
	ld.param.f64 	%fd173, [_Z22assignPointsToClustersP5PointiS0_id_param_4];
	cvta.to.global.u64 	%rd1, %rd7;
	mov.u32 	%r26, %ctaid.x;
	mov.u32 	%r27, %ntid.x;
	mov.u32 	%r28, %tid.x;
	mad.lo.s32 	%r1, %r26, %r27, %r28;
	setp.ge.s32 	%p1, %r1, %r25;
	@%p1 bra 	$L__BB0_14;
	cvta.to.global.u64 	%rd8, %rd6;
	setp.lt.s32 	%p2, %r24, 1;
	mul.wide.s32 	%rd9, %r1, 40;
	add.s64 	%rd2, %rd8, %rd9;
	mov.b32 	%r71, -1;
	@%p2 bra 	$L__BB0_13;
	ld.global.f64 	%fd1, [%rd2];
	ld.global.f64 	%fd2, [%rd2+8];
	ld.global.f64 	%fd3, [%rd2+16];
	and.b32  	%r2, %r24, 7;
	setp.lt.u32 	%p3, %r24, 8;
	mov.b32 	%r71, -1;
	mov.b32 	%r66, 0;
	@%p3 bra 	$L__BB0_5;
	and.b32  	%r66, %r24, 2147483640;
	add.s64 	%rd16, %rd1, 160;
	mov.b32 	%r71, -1;
	mov.b32 	%r60, 0;
$L__BB0_4:
	.pragma "nounroll";
	ld.global.f64 	%fd18, [%rd16+-160];
	ld.global.f64 	%fd19, [%rd16+-152];
	ld.global.f64 	%fd20, [%rd16+-144];
	sub.f64 	%fd21, %fd1, %fd18;
	sub.f64 	%fd22, %fd2, %fd19;
	mul.f64 	%fd23, %fd22, %fd22;
	fma.rn.f64 	%fd24, %fd21, %fd21, %fd23;
	sub.f64 	%fd25, %fd3, %fd20;
	fma.rn.f64 	%fd26, %fd25, %fd25, %fd24;
	setp.lt.f64 	%p4, %fd26, %fd173;
	selp.f64 	%fd27, %fd26, %fd173, %p4;
	selp.b32 	%r35, %r60, %r71, %p4;
	ld.global.f64 	%fd28, [%rd16+-120];
	ld.global.f64 	%fd29, [%rd16+-112];
	ld.global.f64 	%fd30, [%rd16+-104];
	sub.f64 	%fd31, %fd1, %fd28;
	sub.f64 	%fd32, %fd2, %fd29;
	mul.f64 	%fd33, %fd32, %fd32;
	fma.rn.f64 	%fd34, %fd31, %fd31, %fd33;
	sub.f64 	%fd35, %fd3, %fd30;
	fma.rn.f64 	%fd36, %fd35, %fd35, %fd34;
	setp.lt.f64 	%p5, %fd36, %fd27;
	selp.f64 	%fd37, %fd36, %fd27, %p5;
	add.s32 	%r36, %r60, 1;
	selp.b32 	%r37, %r36, %r35, %p5;
	ld.global.f64 	%fd38, [%rd16+-80];
	ld.global.f64 	%fd39, [%rd16+-72];
	ld.global.f64 	%fd40, [%rd16+-64];
	sub.f64 	%fd41, %fd1, %fd38;
	sub.f64 	%fd42, %fd2, %fd39;
	mul.f64 	%fd43, %fd42, %fd42;
	fma.rn.f64 	%fd44, %fd41, %fd41, %fd43;
	sub.f64 	%fd45, %fd3, %fd40;
	fma.rn.f64 	%fd46, %fd45, %fd45, %fd44;
	setp.lt.f64 	%p6, %fd46, %fd37;
	selp.f64 	%fd47, %fd46, %fd37, %p6;
	add.s32 	%r38, %r60, 2;
	selp.b32 	%r39, %r38, %r37, %p6;
	ld.global.f64 	%fd48, [%rd16+-40];
	ld.global.f64 	%fd49, [%rd16+-32];
	ld.global.f64 	%fd50, [%rd16+-24];
	sub.f64 	%fd51, %fd1, %fd48;
	sub.f64 	%fd52, %fd2, %fd49;
	mul.f64 	%fd53, %fd52, %fd52;
	fma.rn.f64 	%fd54, %fd51, %fd51, %fd53;
	sub.f64 	%fd55, %fd3, %fd50;
	fma.rn.f64 	%fd56, %fd55, %fd55, %fd54;
	setp.lt.f64 	%p7, %fd56, %fd47;
	selp.f64 	%fd57, %fd56, %fd47, %p7;
	add.s32 	%r40, %r60, 3;
	selp.b32 	%r41, %r40, %r39, %p7;
	ld.global.f64 	%fd58, [%rd16];
	ld.global.f64 	%fd59, [%rd16+8];
	ld.global.f64 	%fd60, [%rd16+16];
	sub.f64 	%fd61, %fd1, %fd58;
	sub.f64 	%fd62, %fd2, %fd59;
	mul.f64 	%fd63, %fd62, %fd62;
	fma.rn.f64 	%fd64, %fd61, %fd61, %fd63;
	sub.f64 	%fd65, %fd3, %fd60;
	fma.rn.f64 	%fd66, %fd65, %fd65, %fd64;
	setp.lt.f64 	%p8, %fd66, %fd57;
	selp.f64 	%fd67, %fd66, %fd57, %p8;
	add.s32 	%r42, %r60, 4;
	selp.b32 	%r43, %r42, %r41, %p8;
	ld.global.f64 	%fd68, [%rd16+40];
	ld.global.f64 	%fd69, [%rd16+48];
	ld.global.f64 	%fd70, [%rd16+56];
	sub.f64 	%fd71, %fd1, %fd68;
	sub.f64 	%fd72, %fd2, %fd69;
	mul.f64 	%fd73, %fd72, %fd72;
	fma.rn.f64 	%fd74, %fd71, %fd71, %fd73;
	sub.f64 	%fd75, %fd3, %fd70;
	fma.rn.f64 	%fd76, %fd75, %fd75, %fd74;
	setp.lt.f64 	%p9, %fd76, %fd67;
	selp.f64 	%fd77, %fd76, %fd67, %p9;
	add.s32 	%r44, %r60, 5;
	selp.b32 	%r45, %r44, %r43, %p9;
	ld.global.f64 	%fd78, [%rd16+80];
	ld.global.f64 	%fd79, [%rd16+88];
	ld.global.f64 	%fd80, [%rd16+96];
	sub.f64 	%fd81, %fd1, %fd78;
	sub.f64 	%fd82, %fd2, %fd79;
	mul.f64 	%fd83, %fd82, %fd82;
	fma.rn.f64 	%fd84, %fd81, %fd81, %fd83;
	sub.f64 	%fd85, %fd3, %fd80;
	fma.rn.f64 	%fd86, %fd85, %fd85, %fd84;
	setp.lt.f64 	%p10, %fd86, %fd77;
	selp.f64 	%fd87, %fd86, %fd77, %p10;
	add.s32 	%r46, %r60, 6;
	selp.b32 	%r47, %r46, %r45, %p10;
	ld.global.f64 	%fd88, [%rd16+120];
	ld.global.f64 	%fd89, [%rd16+128];
	ld.global.f64 	%fd90, [%rd16+136];
	sub.f64 	%fd91, %fd1, %fd88;
	sub.f64 	%fd92, %fd2, %fd89;
	mul.f64 	%fd93, %fd92, %fd92;
	fma.rn.f64 	%fd94, %fd91, %fd91, %fd93;
	sub.f64 	%fd95, %fd3, %fd90;
	fma.rn.f64 	%fd96, %fd95, %fd95, %fd94;
	setp.lt.f64 	%p11, %fd96, %fd87;
	selp.f64 	%fd173, %fd96, %fd87, %p11;
	add.s32 	%r48, %r60, 7;
	selp.b32 	%r71, %r48, %r47, %p11;
	add.s64 	%rd16, %rd16, 320;
	add.s32 	%r60, %r60, 8;
	setp.ne.s32 	%p12, %r60, %r66;
	@%p12 bra 	$L__BB0_4;
$L__BB0_5:
	setp.eq.s32 	%p13, %r2, 0;
	@%p13 bra 	$L__BB0_13;
	and.b32  	%r11, %r24, 3;
	setp.lt.u32 	%p14, %r2, 4;
	@%p14 bra 	$L__BB0_8;
	mul.wide.u32 	%rd10, %r66, 40;
	add.s64 	%rd11, %rd1, %rd10;
	ld.global.f64 	%fd98, [%rd11];
	ld.global.f64 	%fd99, [%rd11+8];
	ld.global.f64 	%fd100, [%rd11+16];
	sub.f64 	%fd101, %fd1, %fd98;
	sub.f64 	%fd102, %fd2, %fd99;
	mul.f64 	%fd103, %fd102, %fd102;
	fma.rn.f64 	%fd104, %fd101, %fd101, %fd103;
	sub.f64 	%fd105, %fd3, %fd100;
	fma.rn.f64 	%fd106, %fd105, %fd105, %fd104;
	setp.lt.f64 	%p15, %fd106, %fd173;
	selp.f64 	%fd107, %fd106, %fd173, %p15;
	selp.b32 	%r50, %r66, %r71, %p15;
	add.s32 	%r51, %r66, 1;
	ld.global.f64 	%fd108, [%rd11+40];
	ld.global.f64 	%fd109, [%rd11+48];
	ld.global.f64 	%fd110, [%rd11+56];
	sub.f64 	%fd111, %fd1, %fd108;
	sub.f64 	%fd112, %fd2, %fd109;
	mul.f64 	%fd113, %fd112, %fd112;
	fma.rn.f64 	%fd114, %fd111, %fd111, %fd113;
	sub.f64 	%fd115, %fd3, %fd110;
	fma.rn.f64 	%fd116, %fd115, %fd115, %fd114;
	setp.lt.f64 	%p16, %fd116, %fd107;
	selp.f64 	%fd117, %fd116, %fd107, %p16;
	selp.b32 	%r52, %r51, %r50, %p16;
	add.s32 	%r53, %r66, 2;
	ld.global.f64 	%fd118, [%rd11+80];
	ld.global.f64 	%fd119, [%rd11+88];
	ld.global.f64 	%fd120, [%rd11+96];
	sub.f64 	%fd121, %fd1, %fd118;
	sub.f64 	%fd122, %fd2, %fd119;
	mul.f64 	%fd123, %fd122, %fd122;
	fma.rn.f64 	%fd124, %fd121, %fd121, %fd123;
	sub.f64 	%fd125, %fd3, %fd120;
	fma.rn.f64 	%fd126, %fd125, %fd125, %fd124;
	setp.lt.f64 	%p17, %fd126, %fd117;
	selp.f64 	%fd127, %fd126, %fd117, %p17;
	selp.b32 	%r54, %r53, %r52, %p17;
	add.s32 	%r55, %r66, 3;
	ld.global.f64 	%fd128, [%rd11+120];
	ld.global.f64 	%fd129, [%rd11+128];
	ld.global.f64 	%fd130, [%rd11+136];
	sub.f64 	%fd131, %fd1, %fd128;
	sub.f64 	%fd132, %fd2, %fd129;
	mul.f64 	%fd133, %fd132, %fd132;
	fma.rn.f64 	%fd134, %fd131, %fd131, %fd133;
	sub.f64 	%fd135, %fd3, %fd130;
	fma.rn.f64 	%fd136, %fd135, %fd135, %fd134;
	setp.lt.f64 	%p18, %fd136, %fd127;
	selp.f64 	%fd173, %fd136, %fd127, %p18;
	selp.b32 	%r71, %r55, %r54, %p18;
	add.s32 	%r66, %r66, 4;
$L__BB0_8:
	setp.eq.s32 	%p19, %r11, 0;
	@%p19 bra 	$L__BB0_13;
	setp.eq.s32 	%p20, %r11, 1;
	@%p20 bra 	$L__BB0_11;
	mul.wide.u32 	%rd12, %r66, 40;
	add.s64 	%rd13, %rd1, %rd12;
	ld.global.f64 	%fd138, [%rd13];
	ld.global.f64 	%fd139, [%rd13+8];
	ld.global.f64 	%fd140, [%rd13+16];
	sub.f64 	%fd141, %fd1, %fd138;
	sub.f64 	%fd142, %fd2, %fd139;
	mul.f64 	%fd143, %fd142, %fd142;
	fma.rn.f64 	%fd144, %fd141, %fd141, %fd143;
	sub.f64 	%fd145, %fd3, %fd140;
	fma.rn.f64 	%fd146, %fd145, %fd145, %fd144;
	setp.lt.f64 	%p21, %fd146, %fd173;
	selp.f64 	%fd147, %fd146, %fd173, %p21;
	selp.b32 	%r57, %r66, %r71, %p21;
	add.s32 	%r58, %r66, 1;
	ld.global.f64 	%fd148, [%rd13+40];
	ld.global.f64 	%fd149, [%rd13+48];
	ld.global.f64 	%fd150, [%rd13+56];
	sub.f64 	%fd151, %fd1, %fd148;
	sub.f64 	%fd152, %fd2, %fd149;
	mul.f64 	%fd153, %fd152, %fd152;
	fma.rn.f64 	%fd154, %fd151, %fd151, %fd153;
	sub.f64 	%fd155, %fd3, %fd150;
	fma.rn.f64 	%fd156, %fd155, %fd155, %fd154;
	setp.lt.f64 	%p22, %fd156, %fd147;
	selp.f64 	%fd173, %fd156, %fd147, %p22;
	selp.b32 	%r71, %r58, %r57, %p22;
	add.s32 	%r66, %r66, 2;
$L__BB0_11:
	and.b32  	%r59, %r24, 1;
	setp.eq.b32 	%p23, %r59, 1;
	not.pred 	%p24, %p23;
	@%p24 bra 	$L__BB0_13;
	mul.wide.u32 	%rd14, %r66, 40;
	add.s64 	%rd15, %rd1, %rd14;
	ld.global.f64 	%fd157, [%rd15];
	ld.global.f64 	%fd158, [%rd15+8];
	ld.global.f64 	%fd159, [%rd15+16];
	sub.f64 	%fd160, %fd1, %fd157;
	sub.f64 	%fd161, %fd2, %fd158;
	mul.f64 	%fd162, %fd161, %fd161;
	fma.rn.f64 	%fd163, %fd160, %fd160, %fd162;
	sub.f64 	%fd164, %fd3, %fd159;
	fma.rn.f64 	%fd165, %fd164, %fd164, %fd163;
	setp.lt.f64 	%p25, %fd165, %fd173;
	selp.f64 	%fd173, %fd165, %fd173, %p25;
	selp.b32 	%r71, %r66, %r71, %p25;
$L__BB0_13:
	st.global.f64 	[%rd2+32], %fd173;
	st.global.u32 	[%rd2+24], %r71;
$L__BB0_14:
	ret;

}
	// .globl	_Z19computeNewCentroidsP5PointiS0_iPiPdS2_S2_
.visible .entry _Z19computeNewCentroidsP5PointiS0_iPiPdS2_S2_(
	.param .u64 .ptr .align 1 _Z19computeNewCentroidsP5PointiS0_iPiPdS2_S2__param_0,
	.param .u32 _Z19computeNewCentroidsP5PointiS0_iPiPdS2_S2__param_1,
	.param .u64 .ptr .align 1 _Z19computeNewCentroidsP5PointiS0_iPiPdS2_S2__param_2,
	.param .u32 _Z19computeNewCentroidsP5PointiS0_iPiPdS2_S2__param_3,
	.param .u64 .ptr .align 1 _Z19computeNewCentroidsP5PointiS0_iPiPdS2_S2__param_4,
	.param .u64 .ptr .align 1 _Z19computeNewCentroidsP5PointiS0_iPiPdS2_S2__param_5,
	.param .u64 .ptr .align 1 _Z19computeNewCentroidsP5PointiS0_iPiPdS2_S2__param_6,
	.param .u64 .ptr .align 1 _Z19computeNewCentroidsP5PointiS0_iPiPdS2_S2__param_7
)
{
	.reg .pred 	%p<27>;
	.reg .b32 	%r<69>;
	.reg .b64 	%rd<30>;
	.reg .b64 	%fd<136>;

	ld.param.u64 	%rd16, [_Z19computeNewCentroidsP5PointiS0_iPiPdS2_S2__param_0];
	ld.param.u32 	%r13, [_Z19computeNewCentroidsP5PointiS0_iPiPdS2_S2__param_1];
	ld.param.u32 	%r14, [_Z19computeNewCentroidsP5PointiS0_iPiPdS2_S2__param_3];
	ld.param.u64 	%rd12, [_Z19computeNewCentroidsP5PointiS0_iPiPdS2_S2__param_4];
	ld.param.u64 	%rd13, [_Z19computeNewCentroidsP5PointiS0_iPiPdS2_S2__param_5];
	ld.param.u64 	%rd14, [_Z19computeNewCentroidsP5PointiS0_iPiPdS2_S2__param_6];
	ld.param.u64 	%rd15, [_Z19computeNewCentroidsP5PointiS0_iPiPdS2_S2__param_7];
	cvta.to.global.u64 	%rd1, %rd16;
	mov.u32 	%r15, %ctaid.x;
	mov.u32 	%r16, %ntid.x;
	mov.u32 	%r17, %tid.x;
	mad.lo.s32 	%r1, %r15, %r16, %r17;
	setp.ge.s32 	%p1, %r1, %r14;
	setp.lt.s32 	%p2, %r13, 1;
	or.pred  	%p3, %p1, %p2;
	@%p3 bra 	$L__BB1_41;
	cvta.to.global.u64 	%rd17, %rd12;
	cvta.to.global.u64 	%rd18, %rd13;
	cvta.to.global.u64 	%rd19, %rd14;
	cvta.to.global.u64 	%rd20, %rd15;
	mul.wide.s32 	%rd21, %r1, 4;
	add.s64 	%rd2, %rd17, %rd21;
	mul.wide.s32 	%rd22, %r1, 8;
	add.s64 	%rd3, %rd18, %rd22;
	add.s64 	%rd4, %rd19, %rd22;
	add.s64 	%rd5, %rd20, %rd22;
	and.b32  	%r2, %r13, 7;
	setp.lt.u32 	%p4, %r13, 8;
	mov.b32 	%r67, 0;
	@%p4 bra 	$L__BB1_20;
	and.b32  	%r67, %r13, 2147483640;
	neg.s32 	%r65, %r67;
	add.s64 	%rd29, %rd1, 160;
$L__BB1_3:
	.pragma "nounroll";
	ld.global.u32 	%r19, [%rd29+-136];
	setp.ne.s32 	%p5, %r19, %r1;
	@%p5 bra 	$L__BB1_5;
	ld.global.u32 	%r20, [%rd2];
	add.s32 	%r21, %r20, 1;
	st.global.u32 	[%rd2], %r21;
	ld.global.f64 	%fd1, [%rd29+-160];
	ld.global.f64 	%fd2, [%rd3];
	add.f64 	%fd3, %fd1, %fd2;
	st.global.f64 	[%rd3], %fd3;
	ld.global.f64 	%fd4, [%rd29+-152];
	ld.global.f64 	%fd5, [%rd4];
	add.f64 	%fd6, %fd4, %fd5;
	st.global.f64 	[%rd4], %fd6;
	ld.global.f64 	%fd7, [%rd29+-144];
	ld.global.f64 	%fd8, [%rd5];
	add.f64 	%fd9, %fd7, %fd8;
	st.global.f64 	[%rd5], %fd9;
$L__BB1_5:
	ld.global.u32 	%r22, [%rd29+-96];
	setp.ne.s32 	%p6, %r22, %r1;
	@%p6 bra 	$L__BB1_7;
	ld.global.u32 	%r23, [%rd2];
	add.s32 	%r24, %r23, 1;
	st.global.u32 	[%rd2], %r24;
	ld.global.f64 	%fd10, [%rd29+-120];
	ld.global.f64 	%fd11, [%rd3];
	add.f64 	%fd12, %fd10, %fd11;
	st.global.f64 	[%rd3], %fd12;
	ld.global.f64 	%fd13, [%rd29+-112];
	ld.global.f64 	%fd14, [%rd4];
	add.f64 	%fd15, %fd13, %fd14;
	st.global.f64 	[%rd4], %fd15;
	ld.global.f64 	%fd16, [%rd29+-104];
	ld.global.f64 	%fd17, [%rd5];
	add.f64 	%fd18, %fd16, %fd17;
	st.global.f64 	[%rd5], %fd18;
$L__BB1_7:
	ld.global.u32 	%r25, [%rd29+-56];
	setp.ne.s32 	%p7, %r25, %r1;
	@%p7 bra 	$L__BB1_9;
	ld.global.u32 	%r26, [%rd2];
	add.s32 	%r27, %r26, 1;
	st.global.u32 	[%rd2], %r27;
	ld.global.f64 	%fd19, [%rd29+-80];
	ld.global.f64 	%fd20, [%rd3];
	add.f64 	%fd21, %fd19, %fd20;
	st.global.f64 	[%rd3], %fd21;
	ld.global.f64 	%fd22, [%rd29+-72];
	ld.global.f64 	%fd23, [%rd4];
	add.f64 	%fd24, %fd22, %fd23;
	st.global.f64 	[%rd4], %fd24;
	ld.global.f64 	%fd25, [%rd29+-64];
	ld.global.f64 	%fd26, [%rd5];
	add.f64 	%fd27, %fd25, %fd26;
	st.global.f64 	[%rd5], %fd27;
$L__BB1_9:
	ld.global.u32 	%r28, [%rd29+-16];
	setp.ne.s32 	%p8, %r28, %r1;
	@%p8 bra 	$L__BB1_11;
	ld.global.u32 	%r29, [%rd2];
	add.s32 	%r30, %r29, 1;
	st.global.u32 	[%rd2], %r30;
	ld.global.f64 	%fd28, [%rd29+-40];
	ld.global.f64 	%fd29, [%rd3];
	add.f64 	%fd30, %fd28, %fd29;
	st.global.f64 	[%rd3], %fd30;
	ld.global.f64 	%fd31, [%rd29+-32];
	ld.global.f64 	%fd32, [%rd4];
	add.f64 	%fd33, %fd31, %fd32;
	st.global.f64 	[%rd4], %fd33;
	ld.global.f64 	%fd34, [%rd29+-24];
	ld.global.f64 	%fd35, [%rd5];
	add.f64 	%fd36, %fd34, %fd35;
	st.global.f64 	[%rd5], %fd36;
$L__BB1_11:
	ld.global.u32 	%r31, [%rd29+24];
	setp.ne.s32 	%p9, %r31, %r1;
	@%p9 bra 	$L__BB1_13;
	ld.global.u32 	%r32, [%rd2];
	add.s32 	%r33, %r32, 1;
	st.global.u32 	[%rd2], %r33;
	ld.global.f64 	%fd37, [%rd29];
	ld.global.f64 	%fd38, [%rd3];
	add.f64 	%fd39, %fd37, %fd38;
	st.global.f64 	[%rd3], %fd39;
	ld.global.f64 	%fd40, [%rd29+8];
	ld.global.f64 	%fd41, [%rd4];
	add.f64 	%fd42, %fd40, %fd41;
	st.global.f64 	[%rd4], %fd42;
	ld.global.f64 	%fd43, [%rd29+16];
	ld.global.f64 	%fd44, [%rd5];
	add.f64 	%fd45, %fd43, %fd44;
	st.global.f64 	[%rd5], %fd45;
$L__BB1_13:
	ld.global.u32 	%r34, [%rd29+64];
	setp.ne.s32 	%p10, %r34, %r1;
	@%p10 bra 	$L__BB1_15;
	ld.global.u32 	%r35, [%rd2];
	add.s32 	%r36, %r35, 1;
	st.global.u32 	[%rd2], %r36;
	ld.global.f64 	%fd46, [%rd29+40];
	ld.global.f64 	%fd47, [%rd3];
	add.f64 	%fd48, %fd46, %fd47;
	st.global.f64 	[%rd3], %fd48;
	ld.global.f64 	%fd49, [%rd29+48];
	ld.global.f64 	%fd50, [%rd4];
	add.f64 	%fd51, %fd49, %fd50;
	st.global.f64 	[%rd4], %fd51;
	ld.global.f64 	%fd52, [%rd29+56];
	ld.global.f64 	%fd53, [%rd5];
	add.f64 	%fd54, %fd52, %fd53;
	st.global.f64 	[%rd5], %fd54;
$L__BB1_15:
	ld.global.u32 	%r37, [%rd29+104];
	setp.ne.s32 	%p11, %r37, %r1;
	@%p11 bra 	$L__BB1_17;
	ld.global.u32 	%r38, [%rd2];
	add.s32 	%r39, %r38, 1;
	st.global.u32 	[%rd2], %r39;
	ld.global.f64 	%fd55, [%rd29+80];
	ld.global.f64 	%fd56, [%rd3];
	add.f64 	%fd57, %fd55, %fd56;
	st.global.f64 	[%rd3], %fd57;
	ld.global.f64 	%fd58, [%rd29+88];
	ld.global.f64 	%fd59, [%rd4];
	add.f64 	%fd60, %fd58, %fd59;
	st.global.f64 	[%rd4], %fd60;
	ld.global.f64 	%fd61, [%rd29+96];
	ld.global.f64 	%fd62, [%rd5];
	add.f64 	%fd63, %fd61, %fd62;
	st.global.f64 	[%rd5], %fd63;
$L__BB1_17:
	ld.global.u32 	%r40, [%rd29+144];
	setp.ne.s32 	%p12, %r40, %r1;
	@%p12 bra 	$L__BB1_19;
	ld.global.u32 	%r41, [%rd2];
	add.s32 	%r42, %r41, 1;
	st.global.u32 	[%rd2], %r42;
	ld.global.f64 	%fd64, [%rd29+120];
	ld.global.f64 	%fd65, [%rd3];
	add.f64 	%fd66, %fd64, %fd65;
	st.global.f64 	[%rd3], %fd66;
	ld.global.f64 	%fd67, [%rd29+128];
	ld.global.f64 	%fd68, [%rd4];
	add.f64 	%fd69, %fd67, %fd68;
	st.global.f64 	[%rd4], %fd69;
	ld.global.f64 	%fd70, [%rd29+136];
	ld.global.f64 	%fd71, [%rd5];
	add.f64 	%fd72, %fd70, %fd71;
	st.global.f64 	[%rd5], %fd72;
$L__BB1_19:
	add.s32 	%r65, %r65, 8;
	add.s64 	%rd29, %rd29, 320;
	setp.ne.s32 	%p13, %r65, 0;
	@%p13 bra 	$L__BB1_3;
$L__BB1_20:
	setp.eq.s32 	%p14, %r2, 0;
	@%p14 bra 	$L__BB1_41;
	and.b32  	%r8, %r13, 3;
	setp.lt.u32 	%p15, %r2, 4;
	@%p15 bra 	$L__BB1_31;
	mul.wide.u32 	%rd23, %r67, 40;
	add.s64 	%rd24, %rd1, %rd23;
	add.s64 	%rd9, %rd24, 24;
	ld.global.u32 	%r43, [%rd24+24];
	setp.ne.s32 	%p16, %r43, %r1;
	@%p16 bra 	$L__BB1_24;
	ld.global.u32 	%r44, [%rd2];
	add.s32 	%r45, %r44, 1;
	st.global.u32 	[%rd2], %r45;
	ld.global.f64 	%fd73, [%rd9+-24];
	ld.global.f64 	%fd74, [%rd3];
	add.f64 	%fd75, %fd73, %fd74;
	st.global.f64 	[%rd3], %fd75;
	ld.global.f64 	%fd76, [%rd9+-16];
	ld.global.f64 	%fd77, [%rd4];
	add.f64 	%fd78, %fd76, %fd77;
	st.global.f64 	[%rd4], %fd78;
	ld.global.f64 	%fd79, [%rd9+-8];
	ld.global.f64 	%fd80, [%rd5];
	add.f64 	%fd81, %fd79, %fd80;
	st.global.f64 	[%rd5], %fd81;
$L__BB1_24:
	ld.global.u32 	%r46, [%rd9+40];
	setp.ne.s32 	%p17, %r46, %r1;
	@%p17 bra 	$L__BB1_26;
	ld.global.u32 	%r47, [%rd2];
	add.s32 	%r48, %r47, 1;
	st.global.u32 	[%rd2], %r48;
	ld.global.f64 	%fd82, [%rd9+16];
	ld.global.f64 	%fd83, [%rd3];
	add.f64 	%fd84, %fd82, %fd83;
	st.global.f64 	[%rd3], %fd84;
	ld.global.f64 	%fd85, [%rd9+24];
	ld.global.f64 	%fd86, [%rd4];
	add.f64 	%fd87, %fd85, %fd86;
	st.global.f64 	[%rd4], %fd87;
	ld.global.f64 	%fd88, [%rd9+32];
	ld.global.f64 	%fd89, [%rd5];
	add.f64 	%fd90, %fd88, %fd89;
	st.global.f64 	[%rd5], %fd90;
$L__BB1_26:
	ld.global.u32 	%r49, [%rd9+80];
	setp.ne.s32 	%p18, %r49, %r1;
	@%p18 bra 	$L__BB1_28;
	ld.global.u32 	%r50, [%rd2];
	add.s32 	%r51, %r50, 1;
	st.global.u32 	[%rd2], %r51;
	ld.global.f64 	%fd91, [%rd9+56];
	ld.global.f64 	%fd92, [%rd3];
	add.f64 	%fd93, %fd91, %fd92;
	st.global.f64 	[%rd3], %fd93;
	ld.global.f64 	%fd94, [%rd9+64];
	ld.global.f64 	%fd95, [%rd4];
	add.f64 	%fd96, %fd94, %fd95;
	st.global.f64 	[%rd4], %fd96;
	ld.global.f64 	%fd97, [%rd9+72];
	ld.global.f64 	%fd98, [%rd5];
	add.f64 	%fd99, %fd97, %fd98;
	st.global.f64 	[%rd5], %fd99;
$L__BB1_28:
	ld.global.u32 	%r52, [%rd9+120];
	setp.ne.s32 	%p19, %r52, %r1;
	@%p19 bra 	$L__BB1_30;
	ld.global.u32 	%r53, [%rd2];
	add.s32 	%r54, %r53, 1;
	st.global.u32 	[%rd2], %r54;
	ld.global.f64 	%fd100, [%rd9+96];
	ld.global.f64 	%fd101, [%rd3];
	add.f64 	%fd102, %fd100, %fd101;
	st.global.f64 	[%rd3], %fd102;
	ld.global.f64 	%fd103, [%rd9+104];
	ld.global.f64 	%fd104, [%rd4];
	add.f64 	%fd105, %fd103, %fd104;
	st.global.f64 	[%rd4], %fd105;
	ld.global.f64 	%fd106, [%rd9+112];
	ld.global.f64 	%fd107, [%rd5];
	add.f64 	%fd108, %fd106, %fd107;
	st.global.f64 	[%rd5], %fd108;
$L__BB1_30:
	add.s32 	%r67, %r67, 4;
$L__BB1_31:
	setp.eq.s32 	%p20, %r8, 0;
	@%p20 bra 	$L__BB1_41;
	setp.eq.s32 	%p21, %r8, 1;
	@%p21 bra 	$L__BB1_38;
	mul.wide.u32 	%rd25, %r67, 40;
	add.s64 	%rd26, %rd1, %rd25;
	add.s64 	%rd10, %rd26, 24;
	ld.global.u32 	%r55, [%rd26+24];
	setp.ne.s32 	%p22, %r55, %r1;
	@%p22 bra 	$L__BB1_35;
	ld.global.u32 	%r56, [%rd2];
	add.s32 	%r57, %r56, 1;
	st.global.u32 	[%rd2], %r57;
	ld.global.f64 	%fd109, [%rd10+-24];
	ld.global.f64 	%fd110, [%rd3];
	add.f64 	%fd111, %fd109, %fd110;
	st.global.f64 	[%rd3], %fd111;
	ld.global.f64 	%fd112, [%rd10+-16];
	ld.global.f64 	%fd113, [%rd4];
	add.f64 	%fd114, %fd112, %fd113;
	st.global.f64 	[%rd4], %fd114;
	ld.global.f64 	%fd115, [%rd10+-8];
	ld.global.f64 	%fd116, [%rd5];
	add.f64 	%fd117, %fd115, %fd116;
	st.global.f64 	[%rd5], %fd117;
$L__BB1_35:
	ld.global.u32 	%r58, [%rd10+40];
	setp.ne.s32 	%p23, %r58, %r1;
	@%p23 bra 	$L__BB1_37;
	ld.global.u32 	%r59, [%rd2];
	add.s32 	%r60, %r59, 1;
	st.global.u32 	[%rd2], %r60;
	ld.global.f64 	%fd118, [%rd10+16];
	ld.global.f64 	%fd119, [%rd3];
	add.f64 	%fd120, %fd118, %fd119;
	st.global.f64 	[%rd3], %fd120;
	ld.global.f64 	%fd121, [%rd10+24];
	ld.global.f64 	%fd122, [%rd4];
	add.f64 	%fd123, %fd121, %fd122;
	st.global.f64 	[%rd4], %fd123;
	ld.global.f64 	%fd124, [%rd10+32];
	ld.global.f64 	%fd125, [%rd5];
	add.f64 	%fd126, %fd124, %fd125;
	st.global.f64 	[%rd5], %fd126;
$L__BB1_37:
	add.s32 	%r67, %r67, 2;
$L__BB1_38:
	and.b32  	%r61, %r13, 1;
	setp.eq.b32 	%p24, %r61, 1;
	not.pred 	%p25, %p24;
	@%p25 bra 	$L__BB1_41;
	mul.wide.u32 	%rd27, %r67, 40;
	add.s64 	%rd28, %rd1, %rd27;
	add.s64 	%rd11, %rd28, 24;
	ld.global.u32 	%r62, [%rd28+24];
	setp.ne.s32 	%p26, %r62, %r1;
	@%p26 bra 	$L__BB1_41;
	ld.global.u32 	%r63, [%rd2];
	add.s32 	%r64, %r63, 1;
	st.global.u32 	[%rd2], %r64;
	ld.global.f64 	%fd127, [%rd11+-24];
	ld.global.f64 	%fd128, [%rd3];
	add.f64 	%fd129, %fd127, %fd128;
	st.global.f64 	[%rd3], %fd129;
	ld.global.f64 	%fd130, [%rd11+-16];
	ld.global.f64 	%fd131, [%rd4];
	add.f64 	%fd132, %fd130, %fd131;
	st.global.f64 	[%rd4], %fd132;
	ld.global.f64 	%fd133, [%rd11+-8];
	ld.global.f64 	%fd134, [%rd5];
	add.f64 	%fd135, %fd133, %fd134;
	st.global.f64 	[%rd5], %fd135;
$L__BB1_41:
	ret;

}
	// .globl	_Z18updateNewCentroidsP5PointPiPdS2_S2_
.visible .entry _Z18updateNewCentroidsP5PointPiPdS2_S2_(
	.param .u64 .ptr .align 1 _Z18updateNewCentroidsP5PointPiPdS2_S2__param_0,
	.param .u64 .ptr .align 1 _Z18updateNewCentroidsP5PointPiPdS2_S2__param_1,
	.param .u64 .ptr .align 1 _Z18updateNewCentroidsP5PointPiPdS2_S2__param_2,
	.param .u64 .ptr .align 1 _Z18updateNewCentroidsP5PointPiPdS2_S2__param_3,
	.param .u64 .ptr .align 1 _Z18updateNewCentroidsP5PointPiPdS2_S2__param_4
)
{
	.reg .b32 	%r<8>;
	.reg .b64 	%rd<19>;
	.reg .b64 	%fd<10>;

	ld.param.u64 	%rd1, [_Z18updateNewCentroidsP5PointPiPdS2_S2__param_0];
	ld.param.u64 	%rd2, [_Z18updateNewCentroidsP5PointPiPdS2_S2__param_1];
	ld.param.u64 	%rd3, [_Z18updateNewCentroidsP5PointPiPdS2_S2__param_2];
	ld.param.u64 	%rd4, [_Z18updateNewCentroidsP5PointPiPdS2_S2__param_3];
	ld.param.u64 	%rd5, [_Z18updateNewCentroidsP5PointPiPdS2_S2__param_4];
	cvta.to.global.u64 	%rd6, %rd5;
	cvta.to.global.u64 	%rd7, %rd4;
	cvta.to.global.u64 	%rd8, %rd1;
	cvta.to.global.u64 	%rd9, %rd2;
	cvta.to.global.u64 	%rd10, %rd3;
	mov.u32 	%r1, %ctaid.x;
	mov.u32 	%r2, %ntid.x;
	mov.u32 	%r3, %tid.x;
	mad.lo.s32 	%r4, %r1, %r2, %r3;
	mul.wide.s32 	%rd11, %r4, 8;
	add.s64 	%rd12, %rd10, %rd11;
	ld.global.f64 	%fd1, [%rd12];
	mul.wide.s32 	%rd13, %r4, 4;
	add.s64 	%rd14, %rd9, %rd13;
	ld.global.u32 	%r5, [%rd14];
	cvt.rn.f64.s32 	%fd2, %r5;
	div.rn.f64 	%fd3, %fd1, %fd2;
	mul.wide.s32 	%rd15, %r4, 40;
	add.s64 	%rd16, %rd8, %rd15;
	st.global.f64 	[%rd16], %fd3;
	add.s64 	%rd17, %rd7, %rd11;
	ld.global.f64 	%fd4, [%rd17];
	ld.global.u32 	%r6, [%rd14];
	cvt.rn.f64.s32 	%fd5, %r6;
	div.rn.f64 	%fd6, %fd4, %fd5;
	st.global.f64 	[%rd16+8], %fd6;
	add.s64 	%rd18, %rd6, %rd11;
	ld.global.f64 	%fd7, [%rd18];
	ld.global.u32 	%r7, [%rd14];
	cvt.rn.f64.s32 	%fd8, %r7;
	div.rn.f64 	%fd9, %fd7, %fd8;
	st.global.f64 	[%rd16+16], %fd9;
	ret;

}


// ===== COMPILED SASS (sm_100) =====

	.target	sm_100

	.elftype	@"ET_EXEC"


//--------------------- .note.nv.tkinfo           --------------------------
	.section	.note.nv.tkinfo,"",@"SHT_NOTE"
	.sectionflags	@"SHF_NOTE_NV_TKINFO"
	.tkinfo
        /*0018*/ 	.word	0x00000002
        /*0030*/ 	.string	""
        /*0030*/ 	.string	"ptxas"
        /*0030*/ 	.string	"Cuda compilation tools, release 13.0, V13.0.88"
        /*0030*/ 	.string	"Build cuda_13.0.r13.0/compiler.36424714_0"
        /*0030*/ 	.string	"-arch sm_100 -m 64 "



//--------------------- .note.nv.cuinfo           --------------------------
	.section	.note.nv.cuinfo,"",@"SHT_NOTE"
	.sectionflags	@"SHF_NOTE_NV_CUINFO"
        /*0018*/ 	.short	0x0002
        /*001a*/ 	.short	0x0064
        /*001c*/ 	.short	0x0082
	.zero		2


//--------------------- .nv.info                  --------------------------
	.section	.nv.info,"",@"SHT_CUDA_INFO"
	.align	4


	//----- nvinfo : EIATTR_REGCOUNT
	.align		4
        /*0000*/ 	.byte	0x04, 0x2f
        /*0002*/ 	.short	(.L_1 - .L_0)
	.align		4
.L_0:
        /*0004*/ 	.word	index@(_Z22assignPointsToClustersP5PointiS0_id)
        /*0008*/ 	.word	0x00000020


	//----- nvinfo : EIATTR_FRAME_SIZE
	.align		4
.L_1:
        /*000c*/ 	.byte	0x04, 0x11
        /*000e*/ 	.short	(.L_3 - .L_2)
	.align		4
.L_2:
        /*0010*/ 	.word	index@(_Z22assignPointsToClustersP5PointiS0_id)
        /*0014*/ 	.word	0x00000000


	//----- nvinfo : EIATTR_REGCOUNT
	.align		4
.L_3:
        /*0018*/ 	.byte	0x04, 0x2f
        /*001a*/ 	.short	(.L_5 - .L_4)
	.align		4
.L_4:
        /*001c*/ 	.word	index@(_Z19computeNewCentroidsP5PointiS0_iPiPdS2_S2_)
        /*0020*/ 	.word	0x0000001a


	//----- nvinfo : EIATTR_FRAME_SIZE
	.align		4
.L_5:
        /*0024*/ 	.byte	0x04, 0x11
        /*0026*/ 	.short	(.L_7 - .L_6)
	.align		4
.L_6:
        /*0028*/ 	.word	index@(_Z19computeNewCentroidsP5PointiS0_iPiPdS2_S2_)
        /*002c*/ 	.word	0x00000000


	//----- nvinfo : EIATTR_REGCOUNT
	.align		4
.L_7:
        /*0030*/ 	.byte	0x04, 0x2f
        /*0032*/ 	.short	(.L_9 - .L_8)
	.align		4
.L_8:
        /*0034*/ 	.word	index@(_Z18updateNewCentroidsP5PointPiPdS2_S2_)
        /*0038*/ 	.word	0x0000001c


	//----- nvinfo : EIATTR_FRAME_SIZE
	.align		4
.L_9:
        /*003c*/ 	.byte	0x04, 0x11
        /*003e*/ 	.short	(.L_11 - .L_10)
	.align		4
.L_10:
        /*0040*/ 	.word	index@($__internal_0_$__cuda_sm20_div_rn_f64_full)
        /*0044*/ 	.word	0x00000000


	//----- nvinfo : EIATTR_FRAME_SIZE
	.align		4
.L_11:
        /*0048*/ 	.byte	0x04, 0x11
        /*004a*/ 	.short	(.L_13 - .L_12)
	.align		4
.L_12:
        /*004c*/ 	.word	index@(_Z18updateNewCentroidsP5PointPiPdS2_S2_)
        /*0050*/ 	.word	0x00000000


	//----- nvinfo : EIATTR_MIN_STACK_SIZE
	.align		4
.L_13:
        /*0054*/ 	.byte	0x04, 0x12
        /*0056*/ 	.short	(.L_15 - .L_14)
	.align		4
.L_14:
        /*0058*/ 	.word	index@(_Z18updateNewCentroidsP5PointPiPdS2_S2_)
        /*005c*/ 	.word	0x00000000


	//----- nvinfo : EIATTR_MIN_STACK_SIZE
	.align		4
.L_15:
        /*0060*/ 	.byte	0x04, 0x12
        /*0062*/ 	.short	(.L_17 - .L_16)
	.align		4
.L_16:
        /*0064*/ 	.word	index@(_Z19computeNewCentroidsP5PointiS0_iPiPdS2_S2_)
        /*0068*/ 	.word	0x00000000


	//----- nvinfo : EIATTR_MIN_STACK_SIZE
	.align		4
.L_17:
        /*006c*/ 	.byte	0x04, 0x12
        /*006e*/ 	.short	(.L_19 - .L_18)
	.align		4
.L_18:
        /*0070*/ 	.word	index@(_Z22assignPointsToClustersP5PointiS0_id)
        /*0074*/ 	.word	0x00000000
.L_19:


//--------------------- .nv.compat                --------------------------
	.section	.nv.compat,"",@"SHT_CUDA_COMPAT_INFO"
	.align	4
        /*0000*/ 	.byte	0x02, 0x09, 0x00, 0x00, 0x02, 0x02, 0x01, 0x00, 0x02, 0x05, 0x05, 0x00, 0x03, 0x07, 0x01, 0x01
        /*0010*/ 	.byte	0x02, 0x03, 0x00, 0x00, 0x02, 0x06, 0x01, 0x00, 0x04, 0x0b, 0x08, 0x00, 0x01, 0x00, 0x00, 0x00
        /*0020*/ 	.byte	0x00, 0x00, 0x00, 0x00


//--------------------- .nv.info._Z18updateNewCentroidsP5PointPiPdS2_S2_ --------------------------
	.section	.nv.info._Z18updateNewCentroidsP5PointPiPdS2_S2_,"",@"SHT_CUDA_INFO"
	.sectionflags	@""
	.align	4


	//----- nvinfo : EIATTR_CUDA_API_VERSION
	.align		4
        /*0000*/ 	.byte	0x04, 0x37
        /*0002*/ 	.short	(.L_21 - .L_20)
.L_20:
        /*0004*/ 	.word	0x00000082


	//----- nvinfo : EIATTR_KPARAM_INFO
	.align		4
.L_21:
        /*0008*/ 	.byte	0x04, 0x17
        /*000a*/ 	.short	(.L_23 - .L_22)
.L_22:
        /*000c*/ 	.word	0x00000000
        /*0010*/ 	.short	0x0004
        /*0012*/ 	.short	0x0020
        /*0014*/ 	.byte	0x00, 0xf5, 0x21, 0x00


	//----- nvinfo : EIATTR_KPARAM_INFO
	.align		4
.L_23:
        /*0018*/ 	.byte	0x04, 0x17
        /*001a*/ 	.short	(.L_25 - .L_24)
.L_24:
        /*001c*/ 	.word	0x00000000
        /*0020*/ 	.short	0x0003
        /*0022*/ 	.short	0x0018
        /*0024*/ 	.byte	0x00, 0xf5, 0x21, 0x00


	//----- nvinfo : EIATTR_KPARAM_INFO
	.align		4
.L_25:
        /*0028*/ 	.byte	0x04, 0x17
        /*002a*/ 	.short	(.L_27 - .L_26)
.L_26:
        /*002c*/ 	.word	0x00000000
        /*0030*/ 	.short	0x0002
        /*0032*/ 	.short	0x0010
        /*0034*/ 	.byte	0x00, 0xf5, 0x21, 0x00


	//----- nvinfo : EIATTR_KPARAM_INFO
	.align		4
.L_27:
        /*0038*/ 	.byte	0x04, 0x17
        /*003a*/ 	.short	(.L_29 - .L_28)
.L_28:
        /*003c*/ 	.word	0x00000000
        /*0040*/ 	.short	0x0001
        /*0042*/ 	.short	0x0008
        /*0044*/ 	.byte	0x00, 0xf5, 0x21, 0x00


	//----- nvinfo : EIATTR_KPARAM_INFO
	.align		4
.L_29:
        /*0048*/ 	.byte	0x04, 0x17
        /*004a*/ 	.short	(.L_31 - .L_30)
.L_30:
        /*004c*/ 	.word	0x00000000
        /*0050*/ 	.short	0x0000
        /*0052*/ 	.short	0x0000
        /*0054*/ 	.byte	0x00, 0xf5, 0x21, 0x00


	//----- nvinfo : EIATTR_SPARSE_MMA_MASK
	.align		4
.L_31:
        /*0058*/ 	.byte	0x03, 0x50
        /*005a*/ 	.short	0x0000


	//----- nvinfo : EIATTR_MAXREG_COUNT
	.align		4
        /*005c*/ 	.byte	0x03, 0x1b
        /*005e*/ 	.short	0x00ff


	//----- nvinfo : EIATTR_MERCURY_ISA_VERSION
	.align		4
        /*0060*/ 	.byte	0x03, 0x5f
        /*0062*/ 	.short	0x0101


	//----- nvinfo : EIATTR_VRC_CTA_INIT_COUNT
	.align		4
        /*0064*/ 	.byte	0x02, 0x4a
	.zero		1
	.zero		1


	//----- nvinfo : EIATTR_EXIT_INSTR_OFFSETS
	.align		4
        /*0068*/ 	.byte	0x04, 0x1c
        /*006a*/ 	.short	(.L_33 - .L_32)


	//   ....[0]....
.L_32:
        /*006c*/ 	.word	0x000005a0


	//----- nvinfo : EIATTR_CRS_STACK_SIZE
	.align		4
.L_33:
        /*0070*/ 	.byte	0x04, 0x1e
        /*0072*/ 	.short	(.L_35 - .L_34)
.L_34:
        /*0074*/ 	.word	0x00000000


	//----- nvinfo : EIATTR_CBANK_PARAM_SIZE
	.align		4
.L_35:
        /*0078*/ 	.byte	0x03, 0x19
        /*007a*/ 	.short	0x0028


	//----- nvinfo : EIATTR_PARAM_CBANK
	.align		4
        /*007c*/ 	.byte	0x04, 0x0a
        /*007e*/ 	.short	(.L_37 - .L_36)
	.align		4
.L_36:
        /*0080*/ 	.word	index@(.nv.constant0._Z18updateNewCentroidsP5PointPiPdS2_S2_)
        /*0084*/ 	.short	0x0380
        /*0086*/ 	.short	0x0028


	//----- nvinfo : EIATTR_SW_WAR
	.align		4
.L_37:
        /*0088*/ 	.byte	0x04, 0x36
        /*008a*/ 	.short	(.L_39 - .L_38)
.L_38:
        /*008c*/ 	.word	0x00000008
.L_39:


//--------------------- .nv.info._Z19computeNewCentroidsP5PointiS0_iPiPdS2_S2_ --------------------------
	.section	.nv.info._Z19computeNewCentroidsP5PointiS0_iPiPdS2_S2_,"",@"SHT_CUDA_INFO"
	.sectionflags	@""
	.align	4


	//----- nvinfo : EIATTR_CUDA_API_VERSION
	.align		4
        /*0000*/ 	.byte	0x04, 0x37
        /*0002*/ 	.short	(.L_41 - .L_40)
.L_40:
        /*0004*/ 	.word	0x00000082


	//----- nvinfo : EIATTR_KPARAM_INFO
	.align		4
.L_41:
        /*0008*/ 	.byte	0x04, 0x17
        /*000a*/ 	.short	(.L_43 - .L_42)
.L_42:
        /*000c*/ 	.word	0x00000000
        /*0010*/ 	.short	0x0007
        /*0012*/ 	.short	0x0038
        /*0014*/ 	.byte	0x00, 0xf5, 0x21, 0x00


	//----- nvinfo : EIATTR_KPARAM_INFO
	.align		4
.L_43:
        /*0018*/ 	.byte	0x04, 0x17
        /*001a*/ 	.short	(.L_45 - .L_44)
.L_44:
        /*001c*/ 	.word	0x00000000
        /*0020*/ 	.short	0x0006
        /*0022*/ 	.short	0x0030
        /*0024*/ 	.byte	0x00, 0xf5, 0x21, 0x00


	//----- nvinfo : EIATTR_KPARAM_INFO
	.align		4
.L_45:
        /*0028*/ 	.byte	0x04, 0x17
        /*002a*/ 	.short	(.L_47 - .L_46)
.L_46:
        /*002c*/ 	.word	0x00000000
        /*0030*/ 	.short	0x0005
        /*0032*/ 	.short	0x0028
        /*0034*/ 	.byte	0x00, 0xf5, 0x21, 0x00


	//----- nvinfo : EIATTR_KPARAM_INFO
	.align		4
.L_47:
        /*0038*/ 	.byte	0x04, 0x17
        /*003a*/ 	.short	(.L_49 - .L_48)
.L_48:
        /*003c*/ 	.word	0x00000000
        /*0040*/ 	.short	0x0004
        /*0042*/ 	.short	0x0020
        /*0044*/ 	.byte	0x00, 0xf5, 0x21, 0x00


	//----- nvinfo : EIATTR_KPARAM_INFO
	.align		4
.L_49:
        /*0048*/ 	.byte	0x04, 0x17
        /*004a*/ 	.short	(.L_51 - .L_50)
.L_50:
        /*004c*/ 	.word	0x00000000
        /*0050*/ 	.short	0x0003
        /*0052*/ 	.short	0x0018
        /*0054*/ 	.byte	0x00, 0xf0, 0x11, 0x00


	//----- nvinfo : EIATTR_KPARAM_INFO
	.align		4
.L_51:
        /*0058*/ 	.byte	0x04, 0x17
        /*005a*/ 	.short	(.L_53 - .L_52)
.L_52:
        /*005c*/ 	.word	0x00000000
        /*0060*/ 	.short	0x0002
        /*0062*/ 	.short	0x0010
        /*0064*/ 	.byte	0x00, 0xf5, 0x21, 0x00


	//----- nvinfo : EIATTR_KPARAM_INFO
	.align		4
.L_53:
        /*0068*/ 	.byte	0x04, 0x17
        /*006a*/ 	.short	(.L_55 - .L_54)
.L_54:
        /*006c*/ 	.word	0x00000000
        /*0070*/ 	.short	0x0001
        /*0072*/ 	.short	0x0008
        /*0074*/ 	.byte	0x00, 0xf0, 0x11, 0x00


	//----- nvinfo : EIATTR_KPARAM_INFO
	.align		4
.L_55:
        /*0078*/ 	.byte	0x04, 0x17
        /*007a*/ 	.short	(.L_57 - .L_56)
.L_56:
        /*007c*/ 	.word	0x00000000
        /*0080*/ 	.short	0x0000
        /*0082*/ 	.short	0x0000
        /*0084*/ 	.byte	0x00, 0xf5, 0x21, 0x00


	//----- nvinfo : EIATTR_SPARSE_MMA_MASK
	.align		4
.L_57:
        /*0088*/ 	.byte	0x03, 0x50
        /*008a*/ 	.short	0x0000


	//----- nvinfo : EIATTR_MAXREG_COUNT
	.align		4
        /*008c*/ 	.byte	0x03, 0x1b
        /*008e*/ 	.short	0x00ff


	//----- nvinfo : EIATTR_MERCURY_ISA_VERSION
	.align		4
        /*0090*/ 	.byte	0x03, 0x5f
        /*0092*/ 	.short	0x0101


	//----- nvinfo : EIATTR_VRC_CTA_INIT_COUNT
	.align		4
        /*0094*/ 	.byte	0x02, 0x4a
	.zero		1
	.zero		1


	//----- nvinfo : EIATTR_EXIT_INSTR_OFFSETS
	.align		4
        /*0098*/ 	.byte	0x04, 0x1c
        /*009a*/ 	.short	(.L_59 - .L_58)


	//   ....[0]....
.L_58:
        /*009c*/ 	.word	0x00000090


	//   ....[1]....
        /*00a0*/ 	.word	0x00000ae0


	//   ....[2]....
        /*00a4*/ 	.word	0x00000fe0


	//   ....[3]....
        /*00a8*/ 	.word	0x000012b0


	//   ....[4]....
        /*00ac*/ 	.word	0x00001300


	//   ....[5]....
        /*00b0*/ 	.word	0x00001400


	//----- nvinfo : EIATTR_CRS_STACK_SIZE
	.align		4
.L_59:
        /*00b4*/ 	.byte	0x04, 0x1e
        /*00b6*/ 	.short	(.L_61 - .L_60)
.L_60:
        /*00b8*/ 	.word	0x00000000


	//----- nvinfo : EIATTR_CBANK_PARAM_SIZE
	.align		4
.L_61:
        /*00bc*/ 	.byte	0x03, 0x19
        /*00be*/ 	.short	0x0040


	//----- nvinfo : EIATTR_PARAM_CBANK
	.align		4
        /*00c0*/ 	.byte	0x04, 0x0a
        /*00c2*/ 	.short	(.L_63 - .L_62)
	.align		4
.L_62:
        /*00c4*/ 	.word	index@(.nv.constant0._Z19computeNewCentroidsP5PointiS0_iPiPdS2_S2_)
        /*00c8*/ 	.short	0x0380
        /*00ca*/ 	.short	0x0040


	//----- nvinfo : EIATTR_SW_WAR
	.align		4
.L_63:
        /*00cc*/ 	.byte	0x04, 0x36
        /*00ce*/ 	.short	(.L_65 - .L_64)
.L_64:
        /*00d0*/ 	.word	0x00000008
.L_65:


//--------------------- .nv.info._Z22assignPointsToClustersP5PointiS0_id --------------------------
	.section	.nv.info._Z22assignPointsToClustersP5PointiS0_id,"",@"SHT_CUDA_INFO"
	.sectionflags	@""
	.align	4


	//----- nvinfo : EIATTR_CUDA_API_VERSION
	.align		4
        /*0000*/ 	.byte	0x04, 0x37
        /*0002*/ 	.short	(.L_67 - .L_66)
.L_66:
        /*0004*/ 	.word	0x00000082


	//----- nvinfo : EIATTR_KPARAM_INFO
	.align		4
.L_67:
        /*0008*/ 	.byte	0x04, 0x17
        /*000a*/ 	.short	(.L_69 - .L_68)
.L_68:
        /*000c*/ 	.word	0x00000000
        /*0010*/ 	.short	0x0004
        /*0012*/ 	.short	0x0020
        /*0014*/ 	.byte	0x00, 0xf0, 0x21, 0x00


	//----- nvinfo : EIATTR_KPARAM_INFO
	.align		4
.L_69:
        /*0018*/ 	.byte	0x04, 0x17
        /*001a*/ 	.short	(.L_71 - .L_70)
.L_70:
        /*001c*/ 	.word	0x00000000
        /*0020*/ 	.short	0x0003
        /*0022*/ 	.short	0x0018
        /*0024*/ 	.byte	0x00, 0xf0, 0x11, 0x00


	//----- nvinfo : EIATTR_KPARAM_INFO
	.align		4
.L_71:
        /*0028*/ 	.byte	0x04, 0x17
        /*002a*/ 	.short	(.L_73 - .L_72)
.L_72:
        /*002c*/ 	.word	0x00000000
        /*0030*/ 	.short	0x0002
        /*0032*/ 	.short	0x0010
        /*0034*/ 	.byte	0x00, 0xf5, 0x21, 0x00


	//----- nvinfo : EIATTR_KPARAM_INFO
	.align		4
.L_73:
        /*0038*/ 	.byte	0x04, 0x17
        /*003a*/ 	.short	(.L_75 - .L_74)
.L_74:
        /*003c*/ 	.word	0x00000000
        /*0040*/ 	.short	0x0001
        /*0042*/ 	.short	0x0008
        /*0044*/ 	.byte	0x00, 0xf0, 0x11, 0x00


	//----- nvinfo : EIATTR_KPARAM_INFO
	.align		4
.L_75:
        /*0048*/ 	.byte	0x04, 0x17
        /*004a*/ 	.short	(.L_77 - .L_76)
.L_76:
        /*004c*/ 	.word	0x00000000
        /*0050*/ 	.short	0x0000
        /*0052*/ 	.short	0x0000
        /*0054*/ 	.byte	0x00, 0xf5, 0x21, 0x00


	//----- nvinfo : EIATTR_SPARSE_MMA_MASK
	.align		4
.L_77:
        /*0058*/ 	.byte	0x03, 0x50
        /*005a*/ 	.short	0x0000


	//----- nvinfo : EIATTR_MAXREG_COUNT
	.align		4
        /*005c*/ 	.byte	0x03, 0x1b
        /*005e*/ 	.short	0x00ff


	//----- nvinfo : EIATTR_MERCURY_ISA_VERSION
	.align		4
        /*0060*/ 	.byte	0x03, 0x5f
        /*0062*/ 	.short	0x0101


	//----- nvinfo : EIATTR_VRC_CTA_INIT_COUNT
	.align		4
        /*0064*/ 	.byte	0x02, 0x4a
	.zero		1
	.zero		1


	//----- nvinfo : EIATTR_EXIT_INSTR_OFFSETS
	.align		4
        /*0068*/ 	.byte	0x04, 0x1c
        /*006a*/ 	.short	(.L_79 - .L_78)


	//   ....[0]....
.L_78:
        /*006c*/ 	.word	0x00000070


	//   ....[1]....
        /*0070*/ 	.word	0x00001010


	//----- nvinfo : EIATTR_CBANK_PARAM_SIZE
	.align		4
.L_79:
        /*0074*/ 	.byte	0x03, 0x19
        /*0076*/ 	.short	0x0028


	//----- nvinfo : EIATTR_PARAM_CBANK
	.align		4
        /*0078*/ 	.byte	0x04, 0x0a
        /*007a*/ 	.short	(.L_81 - .L_80)
	.align		4
.L_80:
        /*007c*/ 	.word	index@(.nv.constant0._Z22assignPointsToClustersP5PointiS0_id)
        /*0080*/ 	.short	0x0380
        /*0082*/ 	.short	0x0028


	//----- nvinfo : EIATTR_SW_WAR
	.align		4
.L_81:
        /*0084*/ 	.byte	0x04, 0x36
        /*0086*/ 	.short	(.L_83 - .L_82)
.L_82:
        /*0088*/ 	.word	0x00000008
.L_83:


//--------------------- .nv.callgraph             --------------------------
	.section	.nv.callgraph,"",@"SHT_CUDA_CALLGRAPH"
	.align	4
	.sectionentsize	8
	.align		4
        /*0000*/ 	.word	0x00000000
	.align		4
        /*0004*/ 	.word	0xffffffff
	.align		4
        /*0008*/ 	.word	0x00000000
	.align		4
        /*000c*/ 	.word	0xfffffffe
	.align		4
        /*0010*/ 	.word	0x00000000
	.align		4
        /*0014*/ 	.word	0xfffffffd
	.align		4
        /*0018*/ 	.word	0x00000000
	.align		4
        /*001c*/ 	.word	0xfffffffc


//--------------------- .text._Z18updateNewCentroidsP5PointPiPdS2_S2_ --------------------------
	.section	.text._Z18updateNewCentroidsP5PointPiPdS2_S2_,"ax",@progbits
	.align	128
        .global         _Z18updateNewCentroidsP5PointPiPdS2_S2_
        .type           _Z18updateNewCentroidsP5PointPiPdS2_S2_,@function
        .size           _Z18updateNewCentroidsP5PointPiPdS2_S2_,(.L_x_27 - _Z18updateNewCentroidsP5PointPiPdS2_S2_)
        .other          _Z18updateNewCentroidsP5PointPiPdS2_S2_,@"STO_CUDA_ENTRY STV_DEFAULT"
_Z18updateNewCentroidsP5PointPiPdS2_S2_:
.text._Z18updateNewCentroidsP5PointPiPdS2_S2_:
[----:B------:R-:W-:Y:S01]  /*0000*/  LDC R1, c[0x0][0x37c] ;  /* 0x0000df00ff017b82 */ /* 0x000fe20000000800 */
[----:B------:R-:W0:Y:S07]  /*0010*/  S2R R3, SR_TID.X ;  /* 0x0000000000037919 */ /* 0x000e2e0000002100 */
[----:B------:R-:W0:Y:S01]  /*0020*/  S2UR UR6, SR_CTAID.X ;  /* 0x00000000000679c3 */ /* 0x000e220000002500 */
[----:B------:R-:W1:Y:S07]  /*0030*/  LDCU.64 UR4, c[0x0][0x358] ;  /* 0x00006b00ff0477ac */ /* 0x000e6e0008000a00 */
[----:B------:R-:W0:Y:S08]  /*0040*/  LDC R0, c[0x0][0x360] ;  /* 0x0000d800ff007b82 */ /* 0x000e300000000800 */
[----:B------:R-:W2:Y:S08]  /*0050*/  LDC.64 R6, c[0x0][0x388] ;  /* 0x0000e200ff067b82 */ /* 0x000eb00000000a00 */
[----:B------:R-:W3:Y:S01]  /*0060*/  LDC.64 R4, c[0x0][0x390] ;  /* 0x0000e400ff047b82 */ /* 0x000ee20000000a00 */
[----:B0-----:R-:W-:-:S04]  /*0070*/  IMAD R0, R0, UR6, R3 ;  /* 0x0000000600007c24 */ /* 0x001fc8000f8e0203 */
[----:B--2---:R-:W-:-:S05]  /*0080*/  IMAD.WIDE R6, R0, 0x4, R6 ;  /* 0x0000000400067825 */ /* 0x004fca00078e0206 */
[----:B-1----:R-:W2:Y:S01]  /*0090*/  LDG.E R8, desc[UR4][R6.64] ;  /* 0x0000000406087981 */ /* 0x002ea2000c1e1900 */
[----:B---3--:R-:W-:-:S06]  /*00a0*/  IMAD.WIDE R4, R0, 0x8, R4 ;  /* 0x0000000800047825 */ /* 0x008fcc00078e0204 */
[----:B------:R-:W3:Y:S01]  /*00b0*/  LDG.E.64 R4, desc[UR4][R4.64] ;  /* 0x0000000404047981 */ /* 0x000ee2000c1e1b00 */
[----:B------:R-:W-:Y:S01]  /*00c0*/  IMAD.MOV.U32 R2, RZ, RZ, 0x1 ;  /* 0x00000001ff027424 */ /* 0x000fe200078e00ff */
[----:B------:R-:W-:Y:S01]  /*00d0*/  BSSY.RECONVERGENT B0, `(.L_x_0) ;  /* 0x0000015000007945 */ /* 0x000fe20003800200 */
[----:B--2---:R-:W0:Y:S01]  /*00e0*/  I2F.F64 R8, R8 ;  /* 0x0000000800087312 */ /* 0x004e220000201c00 */
[----:B---3--:R-:W-:-:S07]  /*00f0*/  FSETP.GEU.AND P1, PT, |R5|, 6.5827683646048100446e-37, PT ;  /* 0x036000000500780b */ /* 0x008fce0003f2e200 */
[----:B0-----:R-:W0:Y:S02]  /*0100*/  MUFU.RCP64H R3, R9 ;  /* 0x0000000900037308 */ /* 0x001e240000001800 */
[----:B0-----:R-:W-:-:S08]  /*0110*/  DFMA R10, -R8, R2, 1 ;  /* 0x3ff00000080a742b */ /* 0x001fd00000000102 */
[----:B------:R-:W-:-:S08]  /*0120*/  DFMA R10, R10, R10, R10 ;  /* 0x0000000a0a0a722b */ /* 0x000fd0000000000a */
[----:B------:R-:W-:-:S08]  /*0130*/  DFMA R10, R2, R10, R2 ;  /* 0x0000000a020a722b */ /* 0x000fd00000000002 */
[----:B------:R-:W-:-:S08]  /*0140*/  DFMA R2, -R8, R10, 1 ;  /* 0x3ff000000802742b */ /* 0x000fd0000000010a */
[----:B------:R-:W-:-:S08]  /*0150*/  DFMA R2, R10, R2, R10 ;  /* 0x000000020a02722b */ /* 0x000fd0000000000a */
[----:B------:R-:W-:-:S08]  /*0160*/  DMUL R10, R4, R2 ;  /* 0x00000002040a7228 */ /* 0x000fd00000000000 */
[----:B------:R-:W-:-:S08]  /*0170*/  DFMA R12, -R8, R10, R4 ;  /* 0x0000000a080c722b */ /* 0x000fd00000000104 */
[----:B------:R-:W-:-:S10]  /*0180*/  DFMA R2, R2, R12, R10 ;  /* 0x0000000c0202722b */ /* 0x000fd4000000000a */
[----:B------:R-:W-:-:S05]  /*0190*/  FFMA R10, RZ, R9, R3 ;  /* 0x00000009ff0a7223 */ /* 0x000fca0000000003 */
[----:B------:R-:W-:-:S13]  /*01a0*/  FSETP.GT.AND P0, PT, |R10|, 1.469367938527859385e-39, PT ;  /* 0x001000000a00780b */ /* 0x000fda0003f04200 */
[----:B------:R-:W-:Y:S05]  /*01b0*/  @P0 BRA P1, `(.L_x_1) ;  /* 0x0000000000180947 */ /* 0x000fea0000800000 */
[----:B------:R-:W-:Y:S01]  /*01c0*/  IMAD.MOV.U32 R12, RZ, RZ, R4 ;  /* 0x000000ffff0c7224 */ /* 0x000fe200078e0004 */
[----:B------:R-:W-:Y:S01]  /*01d0*/  MOV R14, 0x220 ;  /* 0x00000220000e7802 */ /* 0x000fe20000000f00 */
[----:B------:R-:W-:Y:S02]  /*01e0*/  IMAD.MOV.U32 R13, RZ, RZ, R5 ;  /* 0x000000ffff0d7224 */ /* 0x000fe400078e0005 */
[----:B------:R-:W-:Y:S02]  /*01f0*/  IMAD.MOV.U32 R10, RZ, RZ, R8 ;  /* 0x000000ffff0a7224 */ /* 0x000fe400078e0008 */
[----:B------:R-:W-:-:S07]  /*0200*/  IMAD.MOV.U32 R11, RZ, RZ, R9 ;  /* 0x000000ffff0b7224 */ /* 0x000fce00078e0009 */
[----:B------:R-:W-:Y:S05]  /*0210*/  CALL.REL.NOINC `($__internal_0_$__cuda_sm20_div_rn_f64_full) ;  /* 0x0000000000e47944 */ /* 0x000fea0003c00000 */
.L_x_1:
[----:B------:R-:W-:Y:S05]  /*0220*/  BSYNC.RECONVERGENT B0 ;  /* 0x0000000000007941 */ /* 0x000fea0003800200 */
.L_x_0:
[----:B------:R-:W0:Y:S08]  /*0230*/  LDC.64 R4, c[0x0][0x380] ;  /* 0x0000e000ff047b82 */ /* 0x000e300000000a00 */
[----:B------:R-:W1:Y:S01]  /*0240*/  LDC.64 R8, c[0x0][0x398] ;  /* 0x0000e600ff087b82 */ /* 0x000e620000000a00 */
[----:B0-----:R-:W-:-:S05]  /*0250*/  IMAD.WIDE R4, R0, 0x28, R4 ;  /* 0x0000002800047825 */ /* 0x001fca00078e0204 */
[----:B------:R0:W-:Y:S04]  /*0260*/  STG.E.64 desc[UR4][R4.64], R2 ;  /* 0x0000000204007986 */ /* 0x0001e8000c101b04 */
[----:B------:R-:W2:Y:S01]  /*0270*/  LDG.E R10, desc[UR4][R6.64] ;  /* 0x00000004060a7981 */ /* 0x000ea2000c1e1900 */
[----:B-1----:R-:W-:-:S06]  /*0280*/  IMAD.WIDE R8, R0, 0x8, R8 ;  /* 0x0000000800087825 */ /* 0x002fcc00078e0208 */
[----:B------:R-:W3:Y:S01]  /*0290*/  LDG.E.64 R8, desc[UR4][R8.64] ;  /* 0x0000000408087981 */ /* 0x000ee2000c1e1b00 */
[----:B------:R-:W-:Y:S01]  /*02a0*/  IMAD.MOV.U32 R12, RZ, RZ, 0x1 ;  /* 0x00000001ff0c7424 */ /* 0x000fe200078e00ff */
[----:B------:R-:W-:Y:S01]  /*02b0*/  BSSY.RECONVERGENT B0, `(.L_x_2) ;  /* 0x0000013000007945 */ /* 0x000fe20003800200 */
[----:B--2---:R-:W1:Y:S01]  /*02c0*/  I2F.F64 R10, R10 ;  /* 0x0000000a000a7312 */ /* 0x004e620000201c00 */
[----:B---3--:R-:W-:-:S07]  /*02d0*/  FSETP.GEU.AND P1, PT, |R9|, 6.5827683646048100446e-37, PT ;  /* 0x036000000900780b */ /* 0x008fce0003f2e200 */
[----:B-1----:R-:W1:Y:S02]  /*02e0*/  MUFU.RCP64H R13, R11 ;  /* 0x0000000b000d7308 */ /* 0x002e640000001800 */
[----:B-1----:R-:W-:-:S08]  /*02f0*/  DFMA R14, -R10, R12, 1 ;  /* 0x3ff000000a0e742b */ /* 0x002fd0000000010c */
[----:B------:R-:W-:-:S08]  /*0300*/  DFMA R14, R14, R14, R14 ;  /* 0x0000000e0e0e722b */ /* 0x000fd0000000000e */
[----:B------:R-:W-:-:S08]  /*0310*/  DFMA R14, R12, R14, R12 ;  /* 0x0000000e0c0e722b */ /* 0x000fd0000000000c */
[----:B0-----:R-:W-:-:S08]  /*0320*/  DFMA R2, -R10, R14, 1 ;  /* 0x3ff000000a02742b */ /* 0x001fd0000000010e */
        /* <DEDUP_REMOVED lines=9> */
[----:B------:R-:W-:-:S07]  /*03c0*/  IMAD.MOV.U32 R13, RZ, RZ, R9 ;  /* 0x000000ffff0d7224 */ /* 0x000fce00078e0009 */
[----:B------:R-:W-:Y:S05]  /*03d0*/  CALL.REL.NOINC `($__internal_0_$__cuda_sm20_div_rn_f64_full) ;  /* 0x0000000000747944 */ /* 0x000fea0003c00000 */
.L_x_3:
[----:B------:R-:W-:Y:S05]  /*03e0*/  BSYNC.RECONVERGENT B0 ;  /* 0x0000000000007941 */ /* 0x000fea0003800200 */
.L_x_2:
[----:B------:R0:W-:Y:S01]  /*03f0*/  STG.E.64 desc[UR4][R4.64+0x8], R2 ;  /* 0x0000080204007986 */ /* 0x0001e2000c101b04 */
[----:B------:R-:W1:Y:S03]  /*0400*/  LDC.64 R8, c[0x0][0x3a0] ;  /* 0x0000e800ff087b82 */ /* 0x000e660000000a00 */
[----:B------:R-:W2:Y:S01]  /*0410*/  LDG.E R10, desc[UR4][R6.64] ;  /* 0x00000004060a7981 */ /* 0x000ea2000c1e1900 */
[----:B-1----:R-:W-:-:S06]  /*0420*/  IMAD.WIDE R8, R0, 0x8, R8 ;  /* 0x0000000800087825 */ /* 0x002fcc00078e0208 */
[----:B------:R-:W3:Y:S01]  /*0430*/  LDG.E.64 R8, desc[UR4][R8.64] ;  /* 0x0000000408087981 */ /* 0x000ee2000c1e1b00 */
[----:B------:R-:W-:Y:S01]  /*0440*/  IMAD.MOV.U32 R12, RZ, RZ, 0x1 ;  /* 0x00000001ff0c7424 */ /* 0x000fe200078e00ff */
[----:B------:R-:W-:Y:S01]  /*0450*/  BSSY.RECONVERGENT B0, `(.L_x_4) ;  /* 0x0000013000007945 */ /* 0x000fe20003800200 */
[----:B--2---:R-:W1:Y:S08]  /*0460*/  I2F.F64 R10, R10 ;  /* 0x0000000a000a7312 */ /* 0x004e700000201c00 */
[----:B-1----:R-:W1:Y:S01]  /*0470*/  MUFU.RCP64H R13, R11 ;  /* 0x0000000b000d7308 */ /* 0x002e620000001800 */
[----:B---3--:R-:W-:Y:S01]  /*0480*/  FSETP.GEU.AND P1, PT, |R9|, 6.5827683646048100446e-37, PT ;  /* 0x036000000900780b */ /* 0x008fe20003f2e200 */
        /* <DEDUP_REMOVED lines=15> */
.L_x_5:
[----:B------:R-:W-:Y:S05]  /*0580*/  BSYNC.RECONVERGENT B0 ;  /* 0x0000000000007941 */ /* 0x000fea0003800200 */
.L_x_4:
[----:B------:R-:W-:Y:S01]  /*0590*/  STG.E.64 desc[UR4][R4.64+0x10], R2 ;  /* 0x0000100204007986 */ /* 0x000fe2000c101b04 */
[----:B------:R-:W-:Y:S05]  /*05a0*/  EXIT ;  /* 0x000000000000794d */ /* 0x000fea0003800000 */
        .weak           $__internal_0_$__cuda_sm20_div_rn_f64_full
        .type           $__internal_0_$__cuda_sm20_div_rn_f64_full,@function
        .size           $__internal_0_$__cuda_sm20_div_rn_f64_full,(.L_x_27 - $__internal_0_$__cuda_sm20_div_rn_f64_full)
$__internal_0_$__cuda_sm20_div_rn_f64_full:
[C---:B------:R-:W-:Y:S01]  /*05b0*/  FSETP.GEU.AND P0, PT, |R11|.reuse, 1.469367938527859385e-39, PT ;  /* 0x001000000b00780b */ /* 0x040fe20003f0e200 */
[----:B------:R-:W-:Y:S01]  /*05c0*/  IMAD.MOV.U32 R18, RZ, RZ, 0x1 ;  /* 0x00000001ff127424 */ /* 0x000fe200078e00ff */
[----:B------:R-:W-:Y:S01]  /*05d0*/  LOP3.LUT R8, R11, 0x800fffff, RZ, 0xc0, !PT ;  /* 0x800fffff0b087812 */ /* 0x000fe200078ec0ff */
[----:B------:R-:W-:Y:S01]  /*05e0*/  BSSY.RECONVERGENT B1, `(.L_x_6) ;  /* 0x0000055000017945 */ /* 0x000fe20003800200 */
[C---:B------:R-:W-:Y:S02]  /*05f0*/  FSETP.GEU.AND P2, PT, |R13|.reuse, 1.469367938527859385e-39, PT ;  /* 0x001000000d00780b */ /* 0x040fe40003f4e200 */
[----:B------:R-:W-:Y:S01]  /*0600*/  LOP3.LUT R9, R8, 0x3ff00000, RZ, 0xfc, !PT ;  /* 0x3ff0000008097812 */ /* 0x000fe200078efcff */
[----:B------:R-:W-:Y:S01]  /*0610*/  IMAD.MOV.U32 R8, RZ, RZ, R10 ;  /* 0x000000ffff087224 */ /* 0x000fe200078e000a */
[----:B------:R-:W-:Y:S02]  /*0620*/  LOP3.LUT R16, R13, 0x7ff00000, RZ, 0xc0, !PT ;  /* 0x7ff000000d107812 */ /* 0x000fe400078ec0ff */
[----:B------:R-:W-:-:S03]  /*0630*/  LOP3.LUT R17, R11, 0x7ff00000, RZ, 0xc0, !PT ;  /* 0x7ff000000b117812 */ /* 0x000fc600078ec0ff */
[----:B------:R-:W-:Y:S01]  /*0640*/  @!P0 DMUL R8, R10, 8.98846567431157953865e+307 ;  /* 0x7fe000000a088828 */ /* 0x000fe20000000000 */
[C---:B------:R-:W-:Y:S01]  /*0650*/  ISETP.GE.U32.AND P1, PT, R16.reuse, R17, PT ;  /* 0x000000111000720c */ /* 0x040fe20003f26070 */
[----:B------:R-:W-:Y:S02]  /*0660*/  IMAD.MOV.U32 R24, RZ, RZ, R16 ;  /* 0x000000ffff187224 */ /* 0x000fe400078e0010 */
[----:B------:R-:W-:Y:S01]  /*0670*/  @!P2 LOP3.LUT R15, R11, 0x7ff00000, RZ, 0xc0, !PT ;  /* 0x7ff000000b0fa812 */ /* 0x000fe200078ec0ff */
[----:B------:R-:W-:Y:S01]  /*0680*/  IMAD.MOV.U32 R25, RZ, RZ, R17 ;  /* 0x000000ffff197224 */ /* 0x000fe200078e0011 */
[----:B------:R-:W0:Y:S02]  /*0690*/  MUFU.RCP64H R19, R9 ;  /* 0x0000000900137308 */ /* 0x000e240000001800 */
[----:B------:R-:W-:Y:S01]  /*06a0*/  @!P2 ISETP.GE.U32.AND P3, PT, R16, R15, PT ;  /* 0x0000000f1000a20c */ /* 0x000fe20003f66070 */
[----:B------:R-:W-:Y:S01]  /*06b0*/  IMAD.MOV.U32 R15, RZ, RZ, 0x1ca00000 ;  /* 0x1ca00000ff0f7424 */ /* 0x000fe200078e00ff */
[----:B------:R-:W-:-:S04]  /*06c0*/  @!P0 LOP3.LUT R25, R9, 0x7ff00000, RZ, 0xc0, !PT ;  /* 0x7ff0000009198812 */ /* 0x000fc800078ec0ff */
[----:B------:R-:W-:-:S04]  /*06d0*/  @!P2 SEL R21, R15, 0x63400000, !P3 ;  /* 0x634000000f15a807 */ /* 0x000fc80005800000 */
[----:B------:R-:W-:-:S04]  /*06e0*/  @!P2 LOP3.LUT R22, R21, 0x80000000, R13, 0xf8, !PT ;  /* 0x800000001516a812 */ /* 0x000fc800078ef80d */
[----:B------:R-:W-:Y:S01]  /*06f0*/  @!P2 LOP3.LUT R23, R22, 0x100000, RZ, 0xfc, !PT ;  /* 0x001000001617a812 */ /* 0x000fe200078efcff */
[----:B0-----:R-:W-:Y:S01]  /*0700*/  DFMA R2, R18, -R8, 1 ;  /* 0x3ff000001202742b */ /* 0x001fe20000000808 */
[----:B------:R-:W-:-:S07]  /*0710*/  @!P2 IMAD.MOV.U32 R22, RZ, RZ, RZ ;  /* 0x000000ffff16a224 */ /* 0x000fce00078e00ff */
[----:B------:R-:W-:-:S08]  /*0720*/  DFMA R2, R2, R2, R2 ;  /* 0x000000020202722b */ /* 0x000fd00000000002 */
[----:B------:R-:W-:Y:S01]  /*0730*/  DFMA R18, R18, R2, R18 ;  /* 0x000000021212722b */ /* 0x000fe20000000012 */
[----:B------:R-:W-:Y:S01]  /*0740*/  SEL R3, R15, 0x63400000, !P1 ;  /* 0x634000000f037807 */ /* 0x000fe20004800000 */
[----:B------:R-:W-:-:S03]  /*0750*/  IMAD.MOV.U32 R2, RZ, RZ, R12 ;  /* 0x000000ffff027224 */ /* 0x000fc600078e000c */
[----:B------:R-:W-:-:S03]  /*0760*/  LOP3.LUT R3, R3, 0x800fffff, R13, 0xf8, !PT ;  /* 0x800fffff03037812 */ /* 0x000fc600078ef80d */
[----:B------:R-:W-:-:S03]  /*0770*/  DFMA R20, R18, -R8, 1 ;  /* 0x3ff000001214742b */ /* 0x000fc60000000808 */
[----:B------:R-:W-:-:S05]  /*0780*/  @!P2 DFMA R2, R2, 2, -R22 ;  /* 0x400000000202a82b */ /* 0x000fca0000000816 */
[----:B------:R-:W-:-:S05]  /*0790*/  DFMA R18, R18, R20, R18 ;  /* 0x000000141212722b */ /* 0x000fca0000000012 */
[----:B------:R-:W-:-:S03]  /*07a0*/  @!P2 LOP3.LUT R24, R3, 0x7ff00000, RZ, 0xc0, !PT ;  /* 0x7ff000000318a812 */ /* 0x000fc600078ec0ff */
[----:B------:R-:W-:Y:S02]  /*07b0*/  DMUL R20, R18, R2 ;  /* 0x0000000212147228 */ /* 0x000fe40000000000 */
[----:B------:R-:W-:-:S05]  /*07c0*/  VIADD R17, R24, 0xffffffff ;  /* 0xffffffff18117836 */ /* 0x000fca0000000000 */
[----:B------:R-:W-:Y:S01]  /*07d0*/  ISETP.GT.U32.AND P0, PT, R17, 0x7feffffe, PT ;  /* 0x7feffffe1100780c */ /* 0x000fe20003f04070 */
[----:B------:R-:W-:Y:S01]  /*07e0*/  VIADD R17, R25, 0xffffffff ;  /* 0xffffffff19117836 */ /* 0x000fe20000000000 */
[----:B------:R-:W-:-:S04]  /*07f0*/  DFMA R22, R20, -R8, R2 ;  /* 0x800000081416722b */ /* 0x000fc80000000002 */
[----:B------:R-:W-:-:S04]  /*0800*/  ISETP.GT.U32.OR P0, PT, R17, 0x7feffffe, P0 ;  /* 0x7feffffe1100780c */ /* 0x000fc80000704470 */
[----:B------:R-:W-:-:S09]  /*0810*/  DFMA R18, R18, R22, R20 ;  /* 0x000000161212722b */ /* 0x000fd20000000014 */
[----:B------:R-:W-:Y:S05]  /*0820*/  @P0 BRA `(.L_x_7) ;  /* 0x00000000006c0947 */ /* 0x000fea0003800000 */
[----:B------:R-:W-:Y:S01]  /*0830*/  LOP3.LUT R13, R11, 0x7ff00000, RZ, 0xc0, !PT ;  /* 0x7ff000000b0d7812 */ /* 0x000fe200078ec0ff */
[----:B------:R-:W-:-:S03]  /*0840*/  IMAD.MOV.U32 R20, RZ, RZ, RZ ;  /* 0x000000ffff147224 */ /* 0x000fc600078e00ff */
[CC--:B------:R-:W-:Y:S02]  /*0850*/  VIADDMNMX R12, R16.reuse, -R13.reuse, 0xb9600000, !PT ;  /* 0xb9600000100c7446 */ /* 0x0c0fe4000780090d */
[----:B------:R-:W-:Y:S02]  /*0860*/  ISETP.GE.U32.AND P0, PT, R16, R13, PT ;  /* 0x0000000d1000720c */ /* 0x000fe40003f06070 */
[----:B------:R-:W-:Y:S02]  /*0870*/  VIMNMX R12, PT, PT, R12, 0x46a00000, PT ;  /* 0x46a000000c0c7848 */ /* 0x000fe40003fe0100 */
[----:B------:R-:W-:-:S05]  /*0880*/  SEL R15, R15, 0x63400000, !P0 ;  /* 0x634000000f0f7807 */ /* 0x000fca0004000000 */
[----:B------:R-:W-:-:S04]  /*0890*/  IMAD.IADD R12, R12, 0x1, -R15 ;  /* 0x000000010c0c7824 */ /* 0x000fc800078e0a0f */
[----:B------:R-:W-:-:S06]  /*08a0*/  VIADD R21, R12, 0x7fe00000 ;  /* 0x7fe000000c157836 */ /* 0x000fcc0000000000 */
[----:B------:R-:W-:-:S10]  /*08b0*/  DMUL R16, R18, R20 ;  /* 0x0000001412107228 */ /* 0x000fd40000000000 */
[----:B------:R-:W-:-:S13]  /*08c0*/  FSETP.GTU.AND P0, PT, |R17|, 1.469367938527859385e-39, PT ;  /* 0x001000001100780b */ /* 0x000fda0003f0c200 */
[----:B------:R-:W-:Y:S05]  /*08d0*/  @P0 BRA `(.L_x_8) ;  /* 0x0000000000940947 */ /* 0x000fea0003800000 */
[----:B------:R-:W-:Y:S01]  /*08e0*/  DFMA R2, R18, -R8, R2 ;  /* 0x800000081202722b */ /* 0x000fe20000000002 */
[----:B------:R-:W-:-:S09]  /*08f0*/  IMAD.MOV.U32 R20, RZ, RZ, RZ ;  /* 0x000000ffff147224 */ /* 0x000fd200078e00ff */
[C---:B------:R-:W-:Y:S02]  /*0900*/  FSETP.NEU.AND P0, PT, R3.reuse, RZ, PT ;  /* 0x000000ff0300720b */ /* 0x040fe40003f0d000 */
[----:B------:R-:W-:-:S04]  /*0910*/  LOP3.LUT R11, R3, 0x80000000, R11, 0x48, !PT ;  /* 0x80000000030b7812 */ /* 0x000fc800078e480b */
[----:B------:R-:W-:-:S07]  /*0920*/  LOP3.LUT R21, R11, R21, RZ, 0xfc, !PT ;  /* 0x000000150b157212 */ /* 0x000fce00078efcff */
[----:B------:R-:W-:Y:S05]  /*0930*/  @!P0 BRA `(.L_x_8) ;  /* 0x00000000007c8947 */ /* 0x000fea0003800000 */
[----:B------:R-:W-:Y:S02]  /*0940*/  IMAD.MOV R3, RZ, RZ, -R12 ;  /* 0x000000ffff037224 */ /* 0x000fe400078e0a0c */
[----:B------:R-:W-:-:S06]  /*0950*/  IMAD.MOV.U32 R2, RZ, RZ, RZ ;  /* 0x000000ffff027224 */ /* 0x000fcc00078e00ff */
[----:B------:R-:W-:Y:S02]  /*0960*/  DFMA R2, R16, -R2, R18 ;  /* 0x800000021002722b */ /* 0x000fe40000000012 */
[----:B------:R-:W-:-:S04]  /*0970*/  DMUL.RP R18, R18, R20 ;  /* 0x0000001412127228 */ /* 0x000fc80000008000 */
[----:B------:R-:W-:-:S04]  /*0980*/  IADD3 R2, PT, PT, -R12, -0x43300000, RZ ;  /* 0xbcd000000c027810 */ /* 0x000fc80007ffe1ff */
[----:B------:R-:W-:Y:S02]  /*0990*/  FSETP.NEU.AND P0, PT, |R3|, R2, PT ;  /* 0x000000020300720b */ /* 0x000fe40003f0d200 */
[----:B------:R-:W-:Y:S02]  /*09a0*/  LOP3.LUT R11, R19, R11, RZ, 0x3c, !PT ;  /* 0x0000000b130b7212 */ /* 0x000fe400078e3cff */
[----:B------:R-:W-:Y:S02]  /*09b0*/  FSEL R16, R18, R16, !P0 ;  /* 0x0000001012107208 */ /* 0x000fe40004000000 */
[----:B------:R-:W-:Y:S01]  /*09c0*/  FSEL R17, R11, R17, !P0 ;  /* 0x000000110b117208 */ /* 0x000fe20004000000 */
[----:B------:R-:W-:Y:S06]  /*09d0*/  BRA `(.L_x_8) ;  /* 0x0000000000547947 */ /* 0x000fec0003800000 */
.L_x_7:
[----:B------:R-:W-:-:S14]  /*09e0*/  DSETP.NAN.AND P0, PT, R12, R12, PT ;  /* 0x0000000c0c00722a */ /* 0x000fdc0003f08000 */
[----:B------:R-:W-:Y:S05]  /*09f0*/  @P0 BRA `(.L_x_9) ;  /* 0x0000000000440947 */ /* 0x000fea0003800000 */
[----:B------:R-:W-:-:S14]  /*0a00*/  DSETP.NAN.AND P0, PT, R10, R10, PT ;  /* 0x0000000a0a00722a */ /* 0x000fdc0003f08000 */
[----:B------:R-:W-:Y:S05]  /*0a10*/  @P0 BRA `(.L_x_10) ;  /* 0x0000000000300947 */ /* 0x000fea0003800000 */
[----:B------:R-:W-:Y:S01]  /*0a20*/  ISETP.NE.AND P0, PT, R24, R25, PT ;  /* 0x000000191800720c */ /* 0x000fe20003f05270 */
[----:B------:R-:W-:Y:S02]  /*0a30*/  IMAD.MOV.U32 R16, RZ, RZ, 0x0 ;  /* 0x00000000ff107424 */ /* 0x000fe400078e00ff */
[----:B------:R-:W-:-:S10]  /*0a40*/  IMAD.MOV.U32 R17, RZ, RZ, -0x80000 ;  /* 0xfff80000ff117424 */ /* 0x000fd400078e00ff */
[----:B------:R-:W-:Y:S05]  /*0a50*/  @!P0 BRA `(.L_x_8) ;  /* 0x0000000000348947 */ /* 0x000fea0003800000 */
[----:B------:R-:W-:Y:S02]  /*0a60*/  ISETP.NE.AND P0, PT, R24, 0x7ff00000, PT ;  /* 0x7ff000001800780c */ /* 0x000fe40003f05270 */
[----:B------:R-:W-:Y:S02]  /*0a70*/  LOP3.LUT R17, R13, 0x80000000, R11, 0x48, !PT ;  /* 0x800000000d117812 */ /* 0x000fe400078e480b */
[----:B------:R-:W-:-:S13]  /*0a80*/  ISETP.EQ.OR P0, PT, R25, RZ, !P0 ;  /* 0x000000ff1900720c */ /* 0x000fda0004702670 */
[----:B------:R-:W-:Y:S01]  /*0a90*/  @P0 LOP3.LUT R2, R17, 0x7ff00000, RZ, 0xfc, !PT ;  /* 0x7ff0000011020812 */ /* 0x000fe200078efcff */
[----:B------:R-:W-:Y:S02]  /*0aa0*/  @!P0 IMAD.MOV.U32 R16, RZ, RZ, RZ ;  /* 0x000000ffff108224 */ /* 0x000fe400078e00ff */
[----:B------:R-:W-:Y:S02]  /*0ab0*/  @P0 IMAD.MOV.U32 R16, RZ, RZ, RZ ;  /* 0x000000ffff100224 */ /* 0x000fe400078e00ff */
[----:B------:R-:W-:Y:S01]  /*0ac0*/  @P0 IMAD.MOV.U32 R17, RZ, RZ, R2 ;  /* 0x000000ffff110224 */ /* 0x000fe200078e0002 */
[----:B------:R-:W-:Y:S06]  /*0ad0*/  BRA `(.L_x_8) ;  /* 0x0000000000147947 */ /* 0x000fec0003800000 */
.L_x_10:
[----:B------:R-:W-:Y:S01]  /*0ae0*/  LOP3.LUT R17, R11, 0x80000, RZ, 0xfc, !PT ;  /* 0x000800000b117812 */ /* 0x000fe200078efcff */
[----:B------:R-:W-:Y:S01]  /*0af0*/  IMAD.MOV.U32 R16, RZ, RZ, R10 ;  /* 0x000000ffff107224 */ /* 0x000fe200078e000a */
[----:B------:R-:W-:Y:S06]  /*0b00*/  BRA `(.L_x_8) ;  /* 0x0000000000087947 */ /* 0x000fec0003800000 */
.L_x_9:
[----:B------:R-:W-:Y:S01]  /*0b10*/  LOP3.LUT R17, R13, 0x80000, RZ, 0xfc, !PT ;  /* 0x000800000d117812 */ /* 0x000fe200078efcff */
[----:B------:R-:W-:-:S07]  /*0b20*/  IMAD.MOV.U32 R16, RZ, RZ, R12 ;  /* 0x000000ffff107224 */ /* 0x000fce00078e000c */
.L_x_8:
[----:B------:R-:W-:Y:S05]  /*0b30*/  BSYNC.RECONVERGENT B1 ;  /* 0x0000000000017941 */ /* 0x000fea0003800200 */
.L_x_6:
[----:B------:R-:W-:Y:S02]  /*0b40*/  IMAD.MOV.U32 R15, RZ, RZ, 0x0 ;  /* 0x00000000ff0f7424 */ /* 0x000fe400078e00ff */
[----:B------:R-:W-:Y:S02]  /*0b50*/  IMAD.MOV.U32 R2, RZ, RZ, R16 ;  /* 0x000000ffff027224 */ /* 0x000fe400078e0010 */
[----:B------:R-:W-:Y:S01]  /*0b60*/  IMAD.MOV.U32 R3, RZ, RZ, R17 ;  /* 0x000000ffff037224 */ /* 0x000fe200078e0011 */
[----:B------:R-:W-:Y:S06]  /*0b70*/  RET.REL.NODEC R14 `(_Z18updateNewCentroidsP5PointPiPdS2_S2_) ;  /* 0xfffffff40e207950 */ /* 0x000fec0003c3ffff */
.L_x_11:
[----:B------:R-:W-:-:S00]  /*0b80*/  BRA `(.L_x_11) ;  /* 0xfffffffc00fc7947 */ /* 0x000fc0000383ffff */
[----:B------:R-:W-:-:S00]  /*0b90*/  NOP ;  /* 0x0000000000007918 */ /* 0x000fc00000000000 */
        /* <DEDUP_REMOVED lines=14> */
.L_x_27:


//--------------------- .text._Z19computeNewCentroidsP5PointiS0_iPiPdS2_S2_ --------------------------
	.section	.text._Z19computeNewCentroidsP5PointiS0_iPiPdS2_S2_,"ax",@progbits
	.align	128
        .global         _Z19computeNewCentroidsP5PointiS0_iPiPdS2_S2_
        .type           _Z19computeNewCentroidsP5PointiS0_iPiPdS2_S2_,@function
        .size           _Z19computeNewCentroidsP5PointiS0_iPiPdS2_S2_,(.L_x_29 - _Z19computeNewCentroidsP5PointiS0_iPiPdS2_S2_)
        .other          _Z19computeNewCentroidsP5PointiS0_iPiPdS2_S2_,@"STO_CUDA_ENTRY STV_DEFAULT"
_Z19computeNewCentroidsP5PointiS0_iPiPdS2_S2_:
.text._Z19computeNewCentroidsP5PointiS0_iPiPdS2_S2_:
[----:B------:R-:W-:Y:S01]  /*0000*/  LDC R1, c[0x0][0x37c] ;  /* 0x0000df00ff017b82 */ /* 0x000fe20000000800 */
[----:B------:R-:W0:Y:S07]  /*0010*/  S2R R3, SR_TID.X ;  /* 0x0000000000037919 */ /* 0x000e2e0000002100 */
[----:B------:R-:W0:Y:S01]  /*0020*/  S2UR UR4, SR_CTAID.X ;  /* 0x00000000000479c3 */ /* 0x000e220000002500 */
[----:B------:R-:W1:Y:S07]  /*0030*/  LDCU UR5, c[0x0][0x398] ;  /* 0x00007300ff0577ac */ /* 0x000e6e0008000800 */
[----:B------:R-:W0:Y:S08]  /*0040*/  LDC R0, c[0x0][0x360] ;  /* 0x0000d800ff007b82 */ /* 0x000e300000000800 */
[----:B------:R-:W2:Y:S01]  /*0050*/  LDC R11, c[0x0][0x388] ;  /* 0x0000e200ff0b7b82 */ /* 0x000ea20000000800 */
[----:B0-----:R-:W-:Y:S01]  /*0060*/  IMAD R0, R0, UR4, R3 ;  /* 0x0000000400007c24 */ /* 0x001fe2000f8e0203 */
[----:B--2---:R-:W-:-:S04]  /*0070*/  ISETP.GE.AND P0, PT, R11, 0x1, PT ;  /* 0x000000010b00780c */ /* 0x004fc80003f06270 */
[----:B-1----:R-:W-:-:S13]  /*0080*/  ISETP.GE.OR P0, PT, R0, UR5, !P0 ;  /* 0x0000000500007c0c */ /* 0x002fda000c706670 */
[----:B------:R-:W-:Y:S05]  /*0090*/  @P0 EXIT ;  /* 0x000000000000094d */ /* 0x000fea0003800000 */
[----:B------:R-:W0:Y:S01]  /*00a0*/  LDC.64 R2, c[0x0][0x3a0] ;  /* 0x0000e800ff027b82 */ /* 0x000e220000000a00 */
[C---:B------:R-:W-:Y:S01]  /*00b0*/  ISETP.GE.U32.AND P1, PT, R11.reuse, 0x8, PT ;  /* 0x000000080b00780c */ /* 0x040fe20003f26070 */
[----:B------:R-:W1:Y:S01]  /*00c0*/  LDCU.64 UR6, c[0x0][0x358] ;  /* 0x00006b00ff0677ac */ /* 0x000e620008000a00 */
[----:B------:R-:W-:Y:S01]  /*00d0*/  LOP3.LUT R20, R11, 0x7, RZ, 0xc0, !PT ;  /* 0x000000070b147812 */ /* 0x000fe200078ec0ff */
[----:B------:R-:W-:-:S03]  /*00e0*/  IMAD.MOV.U32 R10, RZ, RZ, RZ ;  /* 0x000000ffff0a7224 */ /* 0x000fc600078e00ff */
[----:B------:R-:W-:Y:S01]  /*00f0*/  ISETP.NE.AND P0, PT, R20, RZ, PT ;  /* 0x000000ff1400720c */ /* 0x000fe20003f05270 */
[----:B------:R-:W2:Y:S08]  /*0100*/  LDC.64 R4, c[0x0][0x3a8] ;  /* 0x0000ea00ff047b82 */ /* 0x000eb00000000a00 */
[----:B------:R-:W3:Y:S08]  /*0110*/  LDC.64 R6, c[0x0][0x3b0] ;  /* 0x0000ec00ff067b82 */ /* 0x000ef00000000a00 */
[----:B------:R-:W4:Y:S01]  /*0120*/  LDC.64 R8, c[0x0][0x3b8] ;  /* 0x0000ee00ff087b82 */ /* 0x000f220000000a00 */
[----:B0-----:R-:W-:-:S04]  /*0130*/  IMAD.WIDE R2, R0, 0x4, R2 ;  /* 0x0000000400027825 */ /* 0x001fc800078e0202 */
[----:B--2---:R-:W-:-:S04]  /*0140*/  IMAD.WIDE R4, R0, 0x8, R4 ;  /* 0x0000000800047825 */ /* 0x004fc800078e0204 */
[----:B---3--:R-:W-:-:S04]  /*0150*/  IMAD.WIDE R6, R0, 0x8, R6 ;  /* 0x0000000800067825 */ /* 0x008fc800078e0206 */
[----:B----4-:R-:W-:Y:S01]  /*0160*/  IMAD.WIDE R8, R0, 0x8, R8 ;  /* 0x0000000800087825 */ /* 0x010fe200078e0208 */
[----:B-1----:R-:W-:Y:S06]  /*0170*/  @!P1 BRA `(.L_x_12) ;  /* 0x0000000800589947 */ /* 0x002fec0003800000 */
[----:B------:R-:W0:Y:S01]  /*0180*/  LDCU.64 UR4, c[0x0][0x380] ;  /* 0x00007000ff0477ac */ /* 0x000e220008000a00 */
[----:B------:R-:W-:-:S05]  /*0190*/  LOP3.LUT R10, R11, 0x7ffffff8, RZ, 0xc0, !PT ;  /* 0x7ffffff80b0a7812 */ /* 0x000fca00078ec0ff */
[----:B------:R-:W-:Y:S01]  /*01a0*/  IMAD.MOV R11, RZ, RZ, -R10 ;  /* 0x000000ffff0b7224 */ /* 0x000fe200078e0a0a */
[----:B0-----:R-:W-:-:S04]  /*01b0*/  UIADD3 UR4, UP0, UPT, UR4, 0xa0, URZ ;  /* 0x000000a004047890 */ /* 0x001fc8000ff1e0ff */
[----:B------:R-:W-:Y:S02]  /*01c0*/  UIADD3.X UR5, UPT, UPT, URZ, UR5, URZ, UP0, !UPT ;  /* 0x00000005ff057290 */ /* 0x000fe400087fe4ff */
[----:B------:R-:W-:-:S04]  /*01d0*/  IMAD.U32 R14, RZ, RZ, UR4 ;  /* 0x00000004ff0e7e24 */ /* 0x000fc8000f8e00ff */
[----:B------:R-:W-:-:S07]  /*01e0*/  IMAD.U32 R15, RZ, RZ, UR5 ;  /* 0x00000005ff0f7e24 */ /* 0x000fce000f8e00ff */
.L_x_13:
[----:B------:R-:W-:Y:S02]  /*01f0*/  IMAD.MOV.U32 R12, RZ, RZ, R14 ;  /* 0x000000ffff0c7224 */ /* 0x000fe400078e000e */
[----:B------:R-:W-:-:S05]  /*0200*/  IMAD.MOV.U32 R13, RZ, RZ, R15 ;  /* 0x000000ffff0d7224 */ /* 0x000fca00078e000f */
[----:B------:R-:W2:Y:S02]  /*0210*/  LDG.E R15, desc[UR6][R12.64+-0x88] ;  /* 0xffff78060c0f7981 */ /* 0x000ea4000c1e1900 */
[----:B--2---:R-:W-:-:S13]  /*0220*/  ISETP.NE.AND P1, PT, R15, R0, PT ;  /* 0x000000000f00720c */ /* 0x004fda0003f25270 */
[----:B------:R-:W2:Y:S02]  /*0230*/  @!P1 LDG.E R14, desc[UR6][R2.64] ;  /* 0x00000006020e9981 */ /* 0x000ea4000c1e1900 */
[----:B--2---:R-:W-:-:S05]  /*0240*/  @!P1 VIADD R21, R14, 0x1 ;  /* 0x000000010e159836 */ /* 0x004fca0000000000 */
[----:B------:R0:W-:Y:S04]  /*0250*/  @!P1 STG.E desc[UR6][R2.64], R21 ;  /* 0x0000001502009986 */ /* 0x0001e8000c101906 */
[----:B------:R-:W2:Y:S04]  /*0260*/  @!P1 LDG.E.64 R14, desc[UR6][R12.64+-0xa0] ;  /* 0xffff60060c0e9981 */ /* 0x000ea8000c1e1b00 */
[----:B-1----:R-:W2:Y:S02]  /*0270*/  @!P1 LDG.E.64 R16, desc[UR6][R4.64] ;  /* 0x0000000604109981 */ /* 0x002ea4000c1e1b00 */
[----:B--2---:R-:W-:-:S07]  /*0280*/  @!P1 DADD R14, R14, R16 ;  /* 0x000000000e0e9229 */ /* 0x004fce0000000010 */
[----:B------:R1:W-:Y:S04]  /*0290*/  @!P1 STG.E.64 desc[UR6][R4.64], R14 ;  /* 0x0000000e04009986 */ /* 0x0003e8000c101b06 */
[----:B------:R-:W2:Y:S04]  /*02a0*/  @!P1 LDG.E.64 R16, desc[UR6][R12.64+-0x98] ;  /* 0xffff68060c109981 */ /* 0x000ea8000c1e1b00 */
[----:B------:R-:W2:Y:S02]  /*02b0*/  @!P1 LDG.E.64 R18, desc[UR6][R6.64] ;  /* 0x0000000606129981 */ /* 0x000ea4000c1e1b00 */
[----:B--2---:R-:W-:-:S07]  /*02c0*/  @!P1 DADD R16, R16, R18 ;  /* 0x0000000010109229 */ /* 0x004fce0000000012 */
[----:B------:R2:W-:Y:S04]  /*02d0*/  @!P1 STG.E.64 desc[UR6][R6.64], R16 ;  /* 0x0000001006009986 */ /* 0x0005e8000c101b06 */
[----:B------:R-:W3:Y:S04]  /*02e0*/  @!P1 LDG.E.64 R18, desc[UR6][R12.64+-0x90] ;  /* 0xffff70060c129981 */ /* 0x000ee8000c1e1b00 */
[----:B------:R-:W3:Y:S02]  /*02f0*/  @!P1 LDG.E.64 R22, desc[UR6][R8.64] ;  /* 0x0000000608169981 */ /* 0x000ee4000c1e1b00 */
[----:B---3--:R-:W-:-:S07]  /*0300*/  @!P1 DADD R18, R18, R22 ;  /* 0x0000000012129229 */ /* 0x008fce0000000016 */
[----:B------:R3:W-:Y:S04]  /*0310*/  @!P1 STG.E.64 desc[UR6][R8.64], R18 ;  /* 0x0000001208009986 */ /* 0x0007e8000c101b06 */
[----:B0-----:R-:W4:Y:S02]  /*0320*/  LDG.E R21, desc[UR6][R12.64+-0x60] ;  /* 0xffffa0060c157981 */ /* 0x001f24000c1e1900 */
[----:B----4-:R-:W-:-:S13]  /*0330*/  ISETP.NE.AND P1, PT, R21, R0, PT ;  /* 0x000000001500720c */ /* 0x010fda0003f25270 */
[----:B-1----:R-:W4:Y:S02]  /*0340*/  @!P1 LDG.E R14, desc[UR6][R2.64] ;  /* 0x00000006020e9981 */ /* 0x002f24000c1e1900 */
[----:B----4-:R-:W-:-:S05]  /*0350*/  @!P1 VIADD R21, R14, 0x1 ;  /* 0x000000010e159836 */ /* 0x010fca0000000000 */
[----:B------:R0:W-:Y:S04]  /*0360*/  @!P1 STG.E desc[UR6][R2.64], R21 ;  /* 0x0000001502009986 */ /* 0x0001e8000c101906 */
[----:B------:R-:W4:Y:S04]  /*0370*/  @!P1 LDG.E.64 R14, desc[UR6][R12.64+-0x78] ;  /* 0xffff88060c0e9981 */ /* 0x000f28000c1e1b00 */
[----:B--2---:R-:W4:Y:S02]  /*0380*/  @!P1 LDG.E.64 R16, desc[UR6][R4.64] ;  /* 0x0000000604109981 */ /* 0x004f24000c1e1b00 */
[----:B----4-:R-:W-:-:S07]  /*0390*/  @!P1 DADD R14, R14, R16 ;  /* 0x000000000e0e9229 */ /* 0x010fce0000000010 */
[----:B------:R1:W-:Y:S04]  /*03a0*/  @!P1 STG.E.64 desc[UR6][R4.64], R14 ;  /* 0x0000000e04009986 */ /* 0x0003e8000c101b06 */
[----:B------:R-:W2:Y:S04]  /*03b0*/  @!P1 LDG.E.64 R16, desc[UR6][R12.64+-0x70] ;  /* 0xffff90060c109981 */ /* 0x000ea8000c1e1b00 */
[----:B---3--:R-:W2:Y:S02]  /*03c0*/  @!P1 LDG.E.64 R18, desc[UR6][R6.64] ;  /* 0x0000000606129981 */ /* 0x008ea4000c1e1b00 */
        /* <DEDUP_REMOVED lines=9> */
[----:B----4-:R-:W-:-:S05]  /*0460*/  @!P1 IADD3 R21, PT, PT, R14, 0x1, RZ ;  /* 0x000000010e159810 */ /* 0x010fca0007ffe0ff */
        /* <DEDUP_REMOVED lines=85> */
[----:B------:R-:W-:Y:S04]  /*09c0*/  @!P1 STG.E desc[UR6][R2.64], R21 ;  /* 0x0000001502009986 */ /* 0x000fe8000c101906 */
        /* <DEDUP_REMOVED lines=8> */
[----:B------:R-:W2:Y:S04]  /*0a50*/  @!P1 LDG.E.64 R18, desc[UR6][R12.64+0x88] ;  /* 0x000088060c129981 */ /* 0x000ea8000c1e1b00 */
[----:B------:R-:W2:Y:S01]  /*0a60*/  @!P1 LDG.E.64 R22, desc[UR6][R8.64] ;  /* 0x0000000608169981 */ /* 0x000ea2000c1e1b00 */
[----:B------:R-:W-:-:S04]  /*0a70*/  IADD3 R11, PT, PT, R11, 0x8, RZ ;  /* 0x000000080b0b7810 */ /* 0x000fc80007ffe0ff */
[----:B------:R-:W-:Y:S01]  /*0a80*/  ISETP.NE.AND P2, PT, R11, RZ, PT ;  /* 0x000000ff0b00720c */ /* 0x000fe20003f45270 */
[----:B--2---:R-:W-:-:S07]  /*0a90*/  @!P1 DADD R18, R18, R22 ;  /* 0x0000000012129229 */ /* 0x004fce0000000016 */
[----:B------:R1:W-:Y:S01]  /*0aa0*/  @!P1 STG.E.64 desc[UR6][R8.64], R18 ;  /* 0x0000001208009986 */ /* 0x0003e2000c101b06 */
[----:B0-----:R-:W-:-:S05]  /*0ab0*/  IADD3 R14, P1, PT, R12, 0x140, RZ ;  /* 0x000001400c0e7810 */ /* 0x001fca0007f3e0ff */
[----:B------:R-:W-:Y:S01]  /*0ac0*/  IMAD.X R15, RZ, RZ, R13, P1 ;  /* 0x000000ffff0f7224 */ /* 0x000fe200008e060d */
[----:B------:R-:W-:Y:S07]  /*0ad0*/  @P2 BRA `(.L_x_13) ;  /* 0xfffffff400c42947 */ /* 0x000fee000383ffff */
.L_x_12:
[----:B------:R-:W-:Y:S05]  /*0ae0*/  @!P0 EXIT ;  /* 0x000000000000894d */ /* 0x000fea0003800000 */
[----:B------:R-:W0:Y:S01]  /*0af0*/  LDC R11, c[0x0][0x388] ;  /* 0x0000e200ff0b7b82 */ /* 0x000e220000000800 */
[----:B------:R-:W-:Y:S02]  /*0b00*/  ISETP.GE.U32.AND P0, PT, R20, 0x4, PT ;  /* 0x000000041400780c */ /* 0x000fe40003f06070 */
[----:B0-----:R-:W-:-:S11]  /*0b10*/  LOP3.LUT R20, R11, 0x3, RZ, 0xc0, !PT ;  /* 0x000000030b147812 */ /* 0x001fd600078ec0ff */
[----:B------:R-:W-:Y:S05]  /*0b20*/  @!P0 BRA `(.L_x_14) ;  /* 0x0000000400288947 */ /* 0x000fea0003800000 */
[----:B------:R-:W0:Y:S02]  /*0b30*/  LDC.64 R12, c[0x0][0x380] ;  /* 0x0000e000ff0c7b82 */ /* 0x000e240000000a00 */
[----:B0-----:R-:W-:-:S05]  /*0b40*/  IMAD.WIDE.U32 R12, R10, 0x28, R12 ;  /* 0x000000280a0c7825 */ /* 0x001fca00078e000c */
        /* <DEDUP_REMOVED lines=48> */
[----:B------:R-:W2:Y:S02]  /*0e50*/  @!P0 LDG.E.64 R22, desc[UR6][R8.64] ;  /* 0x0000000608168981 */ /* 0x000ea4000c1e1b00 */
[----:B--2---:R-:W-:-:S07]  /*0e60*/  @!P0 DADD R18, R18, R22 ;  /* 0x0000000012128229 */ /* 0x004fce0000000016 */
[----:B------:R1:W-:Y:S04]  /*0e70*/  @!P0 STG.E.64 desc[UR6][R8.64], R18 ;  /* 0x0000001208008986 */ /* 0x0003e8000c101b06 */
[----:B0-----:R-:W2:Y:S01]  /*0e80*/  LDG.E R21, desc[UR6][R12.64+0x90] ;  /* 0x000090060c157981 */ /* 0x001ea2000c1e1900 */
[----:B------:R-:W-:Y:S01]  /*0e90*/  BSSY.RECONVERGENT B0, `(.L_x_15) ;  /* 0x0000012000007945 */ /* 0x000fe20003800200 */
[----:B--2---:R-:W-:-:S13]  /*0ea0*/  ISETP.NE.AND P0, PT, R21, R0, PT ;  /* 0x000000001500720c */ /* 0x004fda0003f05270 */
[----:B-1----:R-:W-:Y:S05]  /*0eb0*/  @P0 BRA `(.L_x_16) ;  /* 0x00000000003c0947 */ /* 0x002fea0003800000 */
[----:B------:R-:W2:Y:S02]  /*0ec0*/  LDG.E R14, desc[UR6][R2.64] ;  /* 0x00000006020e7981 */ /* 0x000ea4000c1e1900 */
[----:B--2---:R-:W-:-:S05]  /*0ed0*/  VIADD R21, R14, 0x1 ;  /* 0x000000010e157836 */ /* 0x004fca0000000000 */
[----:B------:R0:W-:Y:S04]  /*0ee0*/  STG.E desc[UR6][R2.64], R21 ;  /* 0x0000001502007986 */ /* 0x0001e8000c101906 */
[----:B------:R-:W2:Y:S04]  /*0ef0*/  LDG.E.64 R14, desc[UR6][R12.64+0x78] ;  /* 0x000078060c0e7981 */ /* 0x000ea8000c1e1b00 */
[----:B------:R-:W2:Y:S02]  /*0f00*/  LDG.E.64 R16, desc[UR6][R4.64] ;  /* 0x0000000604107981 */ /* 0x000ea4000c1e1b00 */
[----:B--2---:R-:W-:-:S07]  /*0f10*/  DADD R14, R14, R16 ;  /* 0x000000000e0e7229 */ /* 0x004fce0000000010 */
[----:B------:R0:W-:Y:S04]  /*0f20*/  STG.E.64 desc[UR6][R4.64], R14 ;  /* 0x0000000e04007986 */ /* 0x0001e8000c101b06 */
        /* <DEDUP_REMOVED lines=8> */
.L_x_16:
[----:B------:R-:W-:Y:S05]  /*0fb0*/  BSYNC.RECONVERGENT B0 ;  /* 0x0000000000007941 */ /* 0x000fea0003800200 */
.L_x_15:
[----:B------:R-:W-:-:S07]  /*0fc0*/  IADD3 R10, PT, PT, R10, 0x4, RZ ;  /* 0x000000040a0a7810 */ /* 0x000fce0007ffe0ff */
.L_x_14:
[----:B------:R-:W-:-:S13]  /*0fd0*/  ISETP.NE.AND P0, PT, R20, RZ, PT ;  /* 0x000000ff1400720c */ /* 0x000fda0003f05270 */
[----:B------:R-:W-:Y:S05]  /*0fe0*/  @!P0 EXIT ;  /* 0x000000000000894d */ /* 0x000fea0003800000 */
[----:B------:R-:W-:-:S13]  /*0ff0*/  ISETP.NE.AND P0, PT, R20, 0x1, PT ;  /* 0x000000011400780c */ /* 0x000fda0003f05270 */
[----:B------:R-:W-:Y:S05]  /*1000*/  @!P0 BRA `(.L_x_17) ;  /* 0x0000000000a08947 */ /* 0x000fea0003800000 */
[----:B------:R-:W2:Y:S02]  /*1010*/  LDC.64 R12, c[0x0][0x380] ;  /* 0x0000e000ff0c7b82 */ /* 0x000ea40000000a00 */
[----:B--2---:R-:W-:-:S05]  /*1020*/  IMAD.WIDE.U32 R12, R10, 0x28, R12 ;  /* 0x000000280a0c7825 */ /* 0x004fca00078e000c */
[----:B0-----:R-:W2:Y:S02]  /*1030*/  LDG.E R15, desc[UR6][R12.64+0x18] ;  /* 0x000018060c0f7981 */ /* 0x001ea4000c1e1900 */
        /* <DEDUP_REMOVED lines=12> */
[----:B------:R-:W2:Y:S04]  /*1100*/  @!P0 LDG.E.64 R18, desc[UR6][R12.64+0x10] ;  /* 0x000010060c128981 */ /* 0x000ea8000c1e1b00 */
[----:B------:R-:W2:Y:S02]  /*1110*/  @!P0 LDG.E.64 R20, desc[UR6][R8.64] ;  /* 0x0000000608148981 */ /* 0x000ea4000c1e1b00 */
[----:B--2---:R-:W-:-:S07]  /*1120*/  @!P0 DADD R18, R18, R20 ;  /* 0x0000000012128229 */ /* 0x004fce0000000014 */
[----:B------:R0:W-:Y:S04]  /*1130*/  @!P0 STG.E.64 desc[UR6][R8.64], R18 ;  /* 0x0000001208008986 */ /* 0x0001e8000c101b06 */
[----:B------:R-:W2:Y:S01]  /*1140*/  LDG.E R21, desc[UR6][R12.64+0x40] ;  /* 0x000040060c157981 */ /* 0x000ea2000c1e1900 */
[----:B------:R-:W-:Y:S01]  /*1150*/  BSSY.RECONVERGENT B0, `(.L_x_18) ;  /* 0x0000012000007945 */ /* 0x000fe20003800200 */
[----:B--2---:R-:W-:-:S13]  /*1160*/  ISETP.NE.AND P0, PT, R21, R0, PT ;  /* 0x000000001500720c */ /* 0x004fda0003f05270 */
[----:B0-----:R-:W-:Y:S05]  /*1170*/  @P0 BRA `(.L_x_19) ;  /* 0x00000000003c0947 */ /* 0x001fea0003800000 */
        /* <DEDUP_REMOVED lines=15> */
.L_x_19:
[----:B------:R-:W-:Y:S05]  /*1270*/  BSYNC.RECONVERGENT B0 ;  /* 0x0000000000007941 */ /* 0x000fea0003800200 */
.L_x_18:
[----:B------:R-:W-:-:S07]  /*1280*/  VIADD R10, R10, 0x2 ;  /* 0x000000020a0a7836 */ /* 0x000fce0000000000 */
.L_x_17:
[----:B------:R-:W-:-:S04]  /*1290*/  LOP3.LUT R11, R11, 0x1, RZ, 0xc0, !PT ;  /* 0x000000010b0b7812 */ /* 0x000fc800078ec0ff */
[----:B------:R-:W-:-:S13]  /*12a0*/  ISETP.NE.U32.AND P0, PT, R11, 0x1, PT ;  /* 0x000000010b00780c */ /* 0x000fda0003f05070 */
[----:B------:R-:W-:Y:S05]  /*12b0*/  @P0 EXIT ;  /* 0x000000000000094d */ /* 0x000fea0003800000 */
[----:B------:R-:W2:Y:S02]  /*12c0*/  LDC.64 R12, c[0x0][0x380] ;  /* 0x0000e000ff0c7b82 */ /* 0x000ea40000000a00 */
[----:B--2---:R-:W-:-:S05]  /*12d0*/  IMAD.WIDE.U32 R10, R10, 0x28, R12 ;  /* 0x000000280a0a7825 */ /* 0x004fca00078e000c */
[----:B------:R-:W2:Y:S02]  /*12e0*/  LDG.E R13, desc[UR6][R10.64+0x18] ;  /* 0x000018060a0d7981 */ /* 0x000ea4000c1e1900 */
[----:B--2---:R-:W-:-:S13]  /*12f0*/  ISETP.NE.AND P0, PT, R13, R0, PT ;  /* 0x000000000d00720c */ /* 0x004fda0003f05270 */
[----:B------:R-:W-:Y:S05]  /*1300*/  @P0 EXIT ;  /* 0x000000000000094d */ /* 0x000fea0003800000 */
[----:B------:R-:W0:Y:S02]  /*1310*/  LDG.E R0, desc[UR6][R2.64] ;  /* 0x0000000602007981 */ /* 0x000e24000c1e1900 */
[----:B0-----:R-:W-:-:S05]  /*1320*/  VIADD R21, R0, 0x1 ;  /* 0x0000000100157836 */ /* 0x001fca0000000000 */
[----:B------:R-:W-:Y:S04]  /*1330*/  STG.E desc[UR6][R2.64], R21 ;  /* 0x0000001502007986 */ /* 0x000fe8000c101906 */
[----:B------:R-:W2:Y:S04]  /*1340*/  LDG.E.64 R12, desc[UR6][R10.64] ;  /* 0x000000060a0c7981 */ /* 0x000ea8000c1e1b00 */
[----:B------:R-:W2:Y:S02]  /*1350*/  LDG.E.64 R14, desc[UR6][R4.64] ;  /* 0x00000006040e7981 */ /* 0x000ea4000c1e1b00 */
[----:B--2---:R-:W-:-:S07]  /*1360*/  DADD R12, R12, R14 ;  /* 0x000000000c0c7229 */ /* 0x004fce000000000e */
[----:B------:R-:W-:Y:S04]  /*1370*/  STG.E.64 desc[UR6][R4.64], R12 ;  /* 0x0000000c04007986 */ /* 0x000fe8000c101b06 */
[----:B------:R-:W2:Y:S04]  /*1380*/  LDG.E.64 R14, desc[UR6][R10.64+0x8] ;  /* 0x000008060a0e7981 */ /* 0x000ea8000c1e1b00 */
[----:B-1----:R-:W2:Y:S02]  /*1390*/  LDG.E.64 R16, desc[UR6][R6.64] ;  /* 0x0000000606107981 */ /* 0x002ea4000c1e1b00 */
[----:B--2---:R-:W-:-:S07]  /*13a0*/  DADD R14, R14, R16 ;  /* 0x000000000e0e7229 */ /* 0x004fce0000000010 */
[----:B------:R-:W-:Y:S04]  /*13b0*/  STG.E.64 desc[UR6][R6.64], R14 ;  /* 0x0000000e06007986 */ /* 0x000fe8000c101b06 */
[----:B------:R-:W2:Y:S04]  /*13c0*/  LDG.E.64 R16, desc[UR6][R10.64+0x10] ;  /* 0x000010060a107981 */ /* 0x000ea8000c1e1b00 */
[----:B------:R-:W2:Y:S02]  /*13d0*/  LDG.E.64 R18, desc[UR6][R8.64] ;  /* 0x0000000608127981 */ /* 0x000ea4000c1e1b00 */
[----:B--2---:R-:W-:-:S07]  /*13e0*/  DADD R16, R16, R18 ;  /* 0x0000000010107229 */ /* 0x004fce0000000012 */
[----:B------:R-:W-:Y:S01]  /*13f0*/  STG.E.64 desc[UR6][R8.64], R16 ;  /* 0x0000001008007986 */ /* 0x000fe2000c101b06 */
[----:B------:R-:W-:Y:S05]  /*1400*/  EXIT ;  /* 0x000000000000794d */ /* 0x000fea0003800000 */
.L_x_20:
        /* <DEDUP_REMOVED lines=15> */
.L_x_29:


//--------------------- .text._Z22assignPointsToClustersP5PointiS0_id --------------------------
	.section	.text._Z22assignPointsToClustersP5PointiS0_id,"ax",@progbits
	.align	128
        .global         _Z22assignPointsToClustersP5PointiS0_id
        .type           _Z22assignPointsToClustersP5PointiS0_id,@function
        .size           _Z22assignPointsToClustersP5PointiS0_id,(.L_x_30 - _Z22assignPointsToClustersP5PointiS0_id)
        .other          _Z22assignPointsToClustersP5PointiS0_id,@"STO_CUDA_ENTRY STV_DEFAULT"
_Z22assignPointsToClustersP5PointiS0_id:
.text._Z22assignPointsToClustersP5PointiS0_id:
[----:B------:R-:W-:Y:S01]  /*0000*/  LDC R1, c[0x0][0x37c] ;  /* 0x0000df00ff017b82 */ /* 0x000fe20000000800 */
[----:B------:R-:W0:Y:S07]  /*0010*/  S2R R0, SR_TID.X ;  /* 0x0000000000007919 */ /* 0x000e2e0000002100 */
[----:B------:R-:W0:Y:S01]  /*0020*/  S2UR UR4, SR_CTAID.X ;  /* 0x00000000000479c3 */ /* 0x000e220000002500 */
[----:B------:R-:W1:Y:S07]  /*0030*/  LDCU UR5, c[0x0][0x388] ;  /* 0x00007100ff0577ac */ /* 0x000e6e0008000800 */
[----:B------:R-:W0:Y:S02]  /*0040*/  LDC R3, c[0x0][0x360] ;  /* 0x0000d800ff037b82 */ /* 0x000e240000000800 */
[----:B0-----:R-:W-:-:S05]  /*0050*/  IMAD R3, R3, UR4, R0 ;  /* 0x0000000403037c24 */ /* 0x001fca000f8e0200 */
[----:B-1----:R-:W-:-:S13]  /*0060*/  ISETP.GE.AND P0, PT, R3, UR5, PT ;  /* 0x0000000503007c0c */ /* 0x002fda000bf06270 */
[----:B------:R-:W-:Y:S05]  /*0070*/  @P0 EXIT ;  /* 0x000000000000094d */ /* 0x000fea0003800000 */
[----:B------:R-:W0:Y:S01]  /*0080*/  LDCU UR6, c[0x0][0x398] ;  /* 0x00007300ff0677ac */ /* 0x000e220008000800 */
[----:B------:R-:W1:Y:S01]  /*0090*/  LDC.64 R4, c[0x0][0x380] ;  /* 0x0000e000ff047b82 */ /* 0x000e620000000a00 */
[----:B------:R-:W-:Y:S01]  /*00a0*/  IMAD.MOV.U32 R29, RZ, RZ, -0x1 ;  /* 0xffffffffff1d7424 */ /* 0x000fe200078e00ff */
[----:B------:R-:W2:Y:S01]  /*00b0*/  LDCU.64 UR4, c[0x0][0x3a0] ;  /* 0x00007400ff0477ac */ /* 0x000ea20008000a00 */
[----:B------:R-:W3:Y:S01]  /*00c0*/  LDCU.64 UR10, c[0x0][0x358] ;  /* 0x00006b00ff0a77ac */ /* 0x000ee20008000a00 */
[----:B0-----:R-:W-:Y:S01]  /*00d0*/  UISETP.GE.AND UP0, UPT, UR6, 0x1, UPT ;  /* 0x000000010600788c */ /* 0x001fe2000bf06270 */
[----:B--2---:R-:W-:Y:S02]  /*00e0*/  IMAD.U32 R8, RZ, RZ, UR4 ;  /* 0x00000004ff087e24 */ /* 0x004fe4000f8e00ff */
[----:B------:R-:W-:Y:S02]  /*00f0*/  IMAD.U32 R9, RZ, RZ, UR5 ;  /* 0x00000005ff097e24 */ /* 0x000fe4000f8e00ff */
[----:B-1----:R-:W-:-:S04]  /*0100*/  IMAD.WIDE R4, R3, 0x28, R4 ;  /* 0x0000002803047825 */ /* 0x002fc800078e0204 */
[----:B---3--:R-:W-:Y:S05]  /*0110*/  BRA.U !UP0, `(.L_x_21) ;  /* 0x0000000d08b47547 */ /* 0x008fea000b800000 */
[----:B------:R0:W5:Y:S04]  /*0120*/  LDG.E.64 R10, desc[UR10][R4.64] ;  /* 0x0000000a040a7981 */ /* 0x000168000c1e1b00 */
[----:B------:R0:W5:Y:S04]  /*0130*/  LDG.E.64 R12, desc[UR10][R4.64+0x8] ;  /* 0x0000080a040c7981 */ /* 0x000168000c1e1b00 */
[----:B------:R0:W5:Y:S01]  /*0140*/  LDG.E.64 R14, desc[UR10][R4.64+0x10] ;  /* 0x0000100a040e7981 */ /* 0x000162000c1e1b00 */
[----:B------:R-:W-:Y:S01]  /*0150*/  UISETP.GE.U32.AND UP1, UPT, UR6, 0x8, UPT ;  /* 0x000000080600788c */ /* 0x000fe2000bf26070 */
[----:B------:R-:W-:Y:S01]  /*0160*/  IMAD.MOV.U32 R29, RZ, RZ, -0x1 ;  /* 0xffffffffff1d7424 */ /* 0x000fe200078e00ff */
[----:B------:R-:W-:Y:S01]  /*0170*/  ULOP3.LUT UR7, UR6, 0x7, URZ, 0xc0, !UPT ;  /* 0x0000000706077892 */ /* 0x000fe2000f8ec0ff */
[----:B------:R-:W-:-:S03]  /*0180*/  IMAD.MOV.U32 R0, RZ, RZ, RZ ;  /* 0x000000ffff007224 */ /* 0x000fc600078e00ff */
[----:B------:R-:W-:-:S03]  /*0190*/  UISETP.NE.AND UP0, UPT, UR7, URZ, UPT ;  /* 0x000000ff0700728c */ /* 0x000fc6000bf05270 */
[----:B0-----:R-:W-:Y:S08]  /*01a0*/  BRA.U !UP1, `(.L_x_22) ;  /* 0x0000000509d87547 */ /* 0x001ff0000b800000 */
[----:B------:R-:W0:Y:S01]  /*01b0*/  LDCU.64 UR4, c[0x0][0x390] ;  /* 0x00007200ff0477ac */ /* 0x000e220008000a00 */
[----:B------:R-:W-:Y:S02]  /*01c0*/  IMAD.MOV.U32 R29, RZ, RZ, -0x1 ;  /* 0xffffffffff1d7424 */ /* 0x000fe400078e00ff */
[----:B------:R-:W-:Y:S01]  /*01d0*/  IMAD.MOV.U32 R3, RZ, RZ, RZ ;  /* 0x000000ffff037224 */ /* 0x000fe200078e00ff */
[----:B------:R-:W-:-:S06]  /*01e0*/  ULOP3.LUT UR8, UR6, 0x7ffffff8, URZ, 0xc0, !UPT ;  /* 0x7ffffff806087892 */ /* 0x000fcc000f8ec0ff */
[----:B------:R-:W-:Y:S01]  /*01f0*/  IMAD.U32 R0, RZ, RZ, UR8 ;  /* 0x00000008ff007e24 */ /* 0x000fe2000f8e00ff */
[----:B0-----:R-:W-:-:S04]  /*0200*/  UIADD3 UR4, UP1, UPT, UR4, 0xa0, URZ ;  /* 0x000000a004047890 */ /* 0x001fc8000ff3e0ff */
[----:B------:R-:W-:Y:S02]  /*0210*/  UIADD3.X UR5, UPT, UPT, URZ, UR5, URZ, UP1, !UPT ;  /* 0x00000005ff057290 */ /* 0x000fe40008ffe4ff */
[----:B------:R-:W-:-:S04]  /*0220*/  IMAD.U32 R6, RZ, RZ, UR4 ;  /* 0x00000004ff067e24 */ /* 0x000fc8000f8e00ff */
[----:B------:R-:W-:-:S07]  /*0230*/  IMAD.U32 R7, RZ, RZ, UR5 ;  /* 0x00000005ff077e24 */ /* 0x000fce000f8e00ff */
.L_x_23:
[----:B------:R-:W2:Y:S04]  /*0240*/  LDG.E.64 R20, desc[UR10][R6.64+-0x98] ;  /* 0xffff680a06147981 */ /* 0x000ea8000c1e1b00 */
[----:B------:R-:W3:Y:S04]  /*0250*/  LDG.E.64 R22, desc[UR10][R6.64+-0xa0] ;  /* 0xffff600a06167981 */ /* 0x000ee8000c1e1b00 */
[----:B------:R-:W4:Y:S04]  /*0260*/  LDG.E.64 R18, desc[UR10][R6.64+-0x90] ;  /* 0xffff700a06127981 */ /* 0x000f28000c1e1b00 */
[----:B------:R-:W4:Y:S04]  /*0270*/  LDG.E.64 R24, desc[UR10][R6.64+-0x70] ;  /* 0xffff900a06187981 */ /* 0x000f28000c1e1b00 */
[----:B------:R-:W4:Y:S04]  /*0280*/  LDG.E.64 R16, desc[UR10][R6.64+-0x78] ;  /* 0xffff880a06107981 */ /* 0x000f28000c1e1b00 */
[----:B------:R-:W4:Y:S01]  /*0290*/  LDG.E.64 R26, desc[UR10][R6.64+-0x28] ;  /* 0xffffd80a061a7981 */ /* 0x000f22000c1e1b00 */
[----:B--2--5:R-:W-:-:S02]  /*02a0*/  DADD R20, R12, -R20 ;  /* 0x000000000c147229 */ /* 0x024fc40000000814 */
[----:B---3--:R-:W-:-:S06]  /*02b0*/  DADD R22, R10, -R22 ;  /* 0x000000000a167229 */ /* 0x008fcc0000000816 */
[----:B------:R-:W-:-:S08]  /*02c0*/  DMUL R20, R20, R20 ;  /* 0x0000001414147228 */ /* 0x000fd00000000000 */
[----:B------:R-:W-:Y:S02]  /*02d0*/  DFMA R22, R22, R22, R20 ;  /* 0x000000161616722b */ /* 0x000fe40000000014 */
[----:B------:R-:W2:Y:S01]  /*02e0*/  LDG.E.64 R20, desc[UR10][R6.64+-0x68] ;  /* 0xffff980a06147981 */ /* 0x000ea2000c1e1b00 */
[----:B----4-:R-:W-:Y:S02]  /*02f0*/  DADD R18, R14, -R18 ;  /* 0x000000000e127229 */ /* 0x010fe40000000812 */
[----:B------:R-:W-:-:S06]  /*0300*/  DADD R24, R12, -R24 ;  /* 0x000000000c187229 */ /* 0x000fcc0000000818 */
[----:B------:R-:W-:Y:S01]  /*0310*/  DFMA R18, R18, R18, R22 ;  /* 0x000000121212722b */ /* 0x000fe20000000016 */
[----:B------:R-:W3:Y:S07]  /*0320*/  LDG.E.64 R22, desc[UR10][R6.64+-0x48] ;  /* 0xffffb80a06167981 */ /* 0x000eee000c1e1b00 */
[----:B------:R-:W-:Y:S02]  /*0330*/  DSETP.GEU.AND P3, PT, R18, R8, PT ;  /* 0x000000081200722a */ /* 0x000fe40003f6e000 */
[----:B------:R-:W-:-:S04]  /*0340*/  DMUL R24, R24, R24 ;  /* 0x0000001818187228 */ /* 0x000fc80000000000 */
[----:B------:R-:W-:Y:S02]  /*0350*/  FSEL R18, R18, R8, !P3 ;  /* 0x0000000812127208 */ /* 0x000fe40005800000 */
[----:B------:R-:W-:Y:S01]  /*0360*/  FSEL R19, R19, R9, !P3 ;  /* 0x0000000913137208 */ /* 0x000fe20005800000 */
[----:B------:R-:W-:Y:S01]  /*0370*/  DADD R8, R10, -R16 ;  /* 0x000000000a087229 */ /* 0x000fe20000000810 */
[----:B------:R-:W4:Y:S07]  /*0380*/  LDG.E.64 R16, desc[UR10][R6.64+-0x50] ;  /* 0xffffb00a06107981 */ /* 0x000f2e000c1e1b00 */
[----:B------:R-:W-:Y:S01]  /*0390*/  DFMA R8, R8, R8, R24 ;  /* 0x000000080808722b */ /* 0x000fe20000000018 */
[----:B------:R-:W4:Y:S01]  /*03a0*/  LDG.E.64 R24, desc[UR10][R6.64+-0x40] ;  /* 0xffffc00a06187981 */ /* 0x000f22000c1e1b00 */
[----:B--2---:R-:W-:-:S08]  /*03b0*/  DADD R20, R14, -R20 ;  /* 0x000000000e147229 */ /* 0x004fd00000000814 */
[----:B------:R-:W-:Y:S01]  /*03c0*/  DFMA R20, R20, R20, R8 ;  /* 0x000000141414722b */ /* 0x000fe20000000008 */
[----:B------:R-:W2:Y:S01]  /*03d0*/  LDG.E.64 R8, desc[UR10][R6.64+-0x20] ;  /* 0xffffe00a06087981 */ /* 0x000ea2000c1e1b00 */
[----:B---3--:R-:W-:-:S08]  /*03e0*/  DADD R22, R12, -R22 ;  /* 0x000000000c167229 */ /* 0x008fd00000000816 */
[----:B------:R-:W-:Y:S02]  /*03f0*/  DMUL R22, R22, R22 ;  /* 0x0000001616167228 */ /* 0x000fe40000000000 */
[----:B----4-:R-:W-:Y:S02]  /*0400*/  DADD R16, R10, -R16 ;  /* 0x000000000a107229 */ /* 0x010fe40000000810 */
[----:B------:R-:W-:-:S06]  /*0410*/  DSETP.GEU.AND P4, PT, R20, R18, PT ;  /* 0x000000121400722a */ /* 0x000fcc0003f8e000 */
[----:B------:R-:W-:Y:S02]  /*0420*/  DFMA R22, R16, R16, R22 ;  /* 0x000000101016722b */ /* 0x000fe40000000016 */
[----:B------:R-:W-:Y:S01]  /*0430*/  DADD R24, R14, -R24 ;  /* 0x000000000e187229 */ /* 0x000fe20000000818 */
[----:B------:R-:W3:Y:S07]  /*0440*/  LDG.E.64 R16, desc[UR10][R6.64+-0x18] ;  /* 0xffffe80a06107981 */ /* 0x000eee000c1e1b00 */
[----:B------:R-:W-:Y:S01]  /*0450*/  DFMA R22, R24, R24, R22 ;  /* 0x000000181816722b */ /* 0x000fe20000000016 */
[----:B------:R-:W-:-:S02]  /*0460*/  FSEL R24, R20, R18, !P4 ;  /* 0x0000001214187208 */ /* 0x000fc40006000000 */
[----:B------:R-:W-:Y:S02]  /*0470*/  FSEL R25, R21, R19, !P4 ;  /* 0x0000001315197208 */ /* 0x000fe40006000000 */
[----:B------:R-:W4:Y:S01]  /*0480*/  LDG.E.64 R20, desc[UR10][R6.64+0x8] ;  /* 0x0000080a06147981 */ /* 0x000f22000c1e1b00 */
[----:B------:R-:W-:-:S03]  /*0490*/  DADD R26, R10, -R26 ;  /* 0x000000000a1a7229 */ /* 0x000fc6000000081a */
[----:B------:R-:W3:Y:S01]  /*04a0*/  LDG.E.64 R18, desc[UR10][R6.64] ;  /* 0x0000000a06127981 */ /* 0x000ee2000c1e1b00 */
[----:B--2---:R-:W-:-:S08]  /*04b0*/  DADD R8, R12, -R8 ;  /* 0x000000000c087229 */ /* 0x004fd00000000808 */
[----:B------:R-:W-:-:S08]  /*04c0*/  DMUL R8, R8, R8 ;  /* 0x0000000808087228 */ /* 0x000fd00000000000 */
[----:B------:R-:W-:Y:S02]  /*04d0*/  DFMA R26, R26, R26, R8 ;  /* 0x0000001a1a1a722b */ /* 0x000fe40000000008 */
[----:B------:R-:W2:Y:S01]  /*04e0*/  LDG.E.64 R8, desc[UR10][R6.64+0x10] ;  /* 0x0000100a06087981 */ /* 0x000ea2000c1e1b00 */
[----:B------:R-:W-:-:S06]  /*04f0*/  DSETP.GEU.AND P5, PT, R22, R24, PT ;  /* 0x000000181600722a */ /* 0x000fcc0003fae000 */
[----:B------:R-:W-:Y:S02]  /*0500*/  FSEL R24, R22, R24, !P5 ;  /* 0x0000001816187208 */ /* 0x000fe40006800000 */
[----:B------:R-:W-:Y:S02]  /*0510*/  FSEL R25, R23, R25, !P5 ;  /* 0x0000001917197208 */ /* 0x000fe40006800000 */
[----:B------:R-:W2:Y:S01]  /*0520*/  LDG.E.64 R22, desc[UR10][R6.64+0x30] ;  /* 0x0000300a06167981 */ /* 0x000ea2000c1e1b00 */
[----:B----4-:R-:W-:Y:S02]  /*0530*/  DADD R20, R12, -R20 ;  /* 0x000000000c147229 */ /* 0x010fe40000000814 */
[----:B---3--:R-:W-:-:S06]  /*0540*/  DADD R18, R10, -R18 ;  /* 0x000000000a127229 */ /* 0x008fcc0000000812 */
[----:B------:R-:W-:Y:S02]  /*0550*/  DMUL R20, R20, R20 ;  /* 0x0000001414147228 */ /* 0x000fe40000000000 */
[----:B------:R-:W-:-:S06]  /*0560*/  DADD R16, R14, -R16 ;  /* 0x000000000e107229 */ /* 0x000fcc0000000810 */
[----:B------:R-:W-:Y:S02]  /*0570*/  DFMA R18, R18, R18, R20 ;  /* 0x000000121212722b */ /* 0x000fe40000000014 */
[----:B------:R-:W3:Y:S01]  /*0580*/  LDG.E.64 R20, desc[UR10][R6.64+0x28] ;  /* 0x0000280a06147981 */ /* 0x000ee2000c1e1b00 */
[----:B------:R-:W-:-:S03]  /*0590*/  DFMA R16, R16, R16, R26 ;  /* 0x000000101010722b */ /* 0x000fc6000000001a */
[----:B------:R-:W4:Y:S05]  /*05a0*/  LDG.E.64 R26, desc[UR10][R6.64+0x38] ;  /* 0x0000380a061a7981 */ /* 0x000f2a000c1e1b00 */
[----:B------:R-:W-:-:S06]  /*05b0*/  DSETP.GEU.AND P6, PT, R16, R24, PT ;  /* 0x000000181000722a */ /* 0x000fcc0003fce000 */
[----:B------:R-:W-:Y:S02]  /*05c0*/  FSEL R16, R16, R24, !P6 ;  /* 0x0000001810107208 */ /* 0x000fe40007000000 */
[----:B------:R-:W-:Y:S02]  /*05d0*/  FSEL R17, R17, R25, !P6 ;  /* 0x0000001911117208 */ /* 0x000fe40007000000 */
[----:B------:R-:W4:Y:S01]  /*05e0*/  LDG.E.64 R24, desc[UR10][R6.64+0x50] ;  /* 0x0000500a06187981 */ /* 0x000f22000c1e1b00 */
[----:B--2---:R-:W-:-:S08]  /*05f0*/  DADD R8, R14, -R8 ;  /* 0x000000000e087229 */ /* 0x004fd00000000808 */
[----:B------:R-:W-:Y:S02]  /*0600*/  DFMA R18, R8, R8, R18 ;  /* 0x000000080812722b */ /* 0x000fe40000000012 */
[----:B------:R-:W2:Y:S01]  /*0610*/  LDG.E.64 R8, desc[UR10][R6.64+0x58] ;  /* 0x0000580a06087981 */ /* 0x000ea2000c1e1b00 */
[----:B------:R-:W-:-:S08]  /*0620*/  DADD R22, R12, -R22 ;  /* 0x000000000c167229 */ /* 0x000fd00000000816 */
[----:B------:R-:W-:Y:S02]  /*0630*/  DMUL R22, R22, R22 ;  /* 0x0000001616167228 */ /* 0x000fe40000000000 */
[----:B------:R-:W-:-:S06]  /*0640*/  DSETP.GEU.AND P2, PT, R18, R16, PT ;  /* 0x000000101200722a */ /* 0x000fcc0003f4e000 */
[----:B------:R-:W-:Y:S02]  /*0650*/  FSEL R16, R18, R16, !P2 ;  /* 0x0000001012107208 */ /* 0x000fe40005000000 */
[----:B------:R-:W-:Y:S02]  /*0660*/  FSEL R17, R19, R17, !P2 ;  /* 0x0000001113117208 */ /* 0x000fe40005000000 */
[----:B------:R-:W2:Y:S01]  /*0670*/  LDG.E.64 R18, desc[UR10][R6.64+0x80] ;  /* 0x0000800a06127981 */ /* 0x000ea2000c1e1b00 */
[----:B---3--:R-:W-:Y:S02]  /*0680*/  DADD R20, R10, -R20 ;  /* 0x000000000a147229 */ /* 0x008fe40000000814 */
[----:B----4-:R-:W-:-:S06]  /*0690*/  DADD R26, R14, -R26 ;  /* 0x000000000e1a7229 */ /* 0x010fcc000000081a */
[----:B------:R-:W-:Y:S02]  /*06a0*/  DFMA R22, R20, R20, R22 ;  /* 0x000000141416722b */ /* 0x000fe40000000016 */
[----:B------:R-:W3:Y:S06]  /*06b0*/  LDG.E.64 R20, desc[UR10][R6.64+0x78] ;  /* 0x0000780a06147981 */ /* 0x000eec000c1e1b00 */
[----:B------:R-:W-:Y:S01]  /*06c0*/  DFMA R22, R26, R26, R22 ;  /* 0x0000001a1a16722b */ /* 0x000fe20000000016 */
[----:B------:R-:W4:Y:S01]  /*06d0*/  LDG.E.64 R26, desc[UR10][R6.64+0x60] ;  /* 0x0000600a061a7981 */ /* 0x000f22000c1e1b00 */
[----:B------:R-:W-:-:S02]  /*06e0*/  DADD R24, R10, -R24 ;  /* 0x000000000a187229 */ /* 0x000fc40000000818 */
[----:B--2---:R-:W-:-:S08]  /*06f0*/  DADD R8, R12, -R8 ;  /* 0x000000000c087229 */ /* 0x004fd00000000808 */
[----:B------:R-:W-:-:S08]  /*0700*/  DMUL R8, R8, R8 ;  /* 0x0000000808087228 */ /* 0x000fd00000000000 */
[----:B------:R-:W-:Y:S02]  /*0710*/  DFMA R24, R24, R24, R8 ;  /* 0x000000181818722b */ /* 0x000fe40000000008 */
[----:B------:R0:W2:Y:S01]  /*0720*/  LDG.E.64 R8, desc[UR10][R6.64+0x88] ;  /* 0x0000880a06087981 */ /* 0x0000a2000c1e1b00 */
[----:B------:R-:W-:Y:S02]  /*0730*/  DADD R18, R12, -R18 ;  /* 0x000000000c127229 */ /* 0x000fe40000000812 */
[----:B------:R-:W-:-:S06]  /*0740*/  DSETP.GEU.AND P1, PT, R22, R16, PT ;  /* 0x000000101600722a */ /* 0x000fcc0003f2e000 */
[----:B------:R-:W-:Y:S01]  /*0750*/  DMUL R18, R18, R18 ;  /* 0x0000001212127228 */ /* 0x000fe20000000000 */
[----:B------:R-:W-:Y:S02]  /*0760*/  FSEL R16, R22, R16, !P1 ;  /* 0x0000001016107208 */ /* 0x000fe40004800000 */
[----:B------:R-:W-:Y:S01]  /*0770*/  FSEL R17, R23, R17, !P1 ;  /* 0x0000001117117208 */ /* 0x000fe20004800000 */
[----:B---3--:R-:W-:Y:S02]  /*0780*/  DADD R20, R10, -R20 ;  /* 0x000000000a147229 */ /* 0x008fe40000000814 */
[----:B----4-:R-:W-:-:S06]  /*0790*/  DADD R26, R14, -R26 ;  /* 0x000000000e1a7229 */ /* 0x010fcc000000081a */
[----:B------:R-:W-:Y:S02]  /*07a0*/  DFMA R18, R20, R20, R18 ;  /* 0x000000141412722b */ /* 0x000fe40000000012 */
[----:B------:R-:W-:-:S08]  /*07b0*/  DFMA R24, R26, R26, R24 ;  /* 0x0000001a1a18722b */ /* 0x000fd00000000018 */
[----:B------:R-:W-:Y:S01]  /*07c0*/  DSETP.GEU.AND P0, PT, R24, R16, PT ;  /* 0x000000101800722a */ /* 0x000fe20003f0e000 */
[C---:B------:R-:W-:Y:S01]  /*07d0*/  SEL R29, R3.reuse, R29, !P3 ;  /* 0x0000001d031d7207 */ /* 0x040fe20005800000 */
[C---:B------:R-:W-:Y:S02]  /*07e0*/  @!P4 VIADD R29, R3.reuse, 0x1 ;  /* 0x00000001031dc836 */ /* 0x040fe40000000000 */
[C---:B------:R-:W-:Y:S02]  /*07f0*/  @!P5 VIADD R29, R3.reuse, 0x2 ;  /* 0x00000002031dd836 */ /* 0x040fe40000000000 */
[C---:B------:R-:W-:Y:S02]  /*0800*/  @!P6 VIADD R29, R3.reuse, 0x3 ;  /* 0x00000003031de836 */ /* 0x040fe40000000000 */
[C---:B------:R-:W-:Y:S02]  /*0810*/  @!P2 VIADD R29, R3.reuse, 0x4 ;  /* 0x00000004031da836 */ /* 0x040fe40000000000 */
[----:B------:R-:W-:-:S04]  /*0820*/  @!P1 VIADD R29, R3, 0x5 ;  /* 0x00000005031d9836 */ /* 0x000fc80000000000 */
[----:B------:R-:W-:Y:S01]  /*0830*/  @!P0 VIADD R29, R3, 0x6 ;  /* 0x00000006031d8836 */ /* 0x000fe20000000000 */
[----:B0-----:R-:W-:-:S05]  /*0840*/  IADD3 R6, P1, PT, R6, 0x140, RZ ;  /* 0x0000014006067810 */ /* 0x001fca0007f3e0ff */
[----:B------:R-:W-:Y:S01]  /*0850*/  IMAD.X R7, RZ, RZ, R7, P1 ;  /* 0x000000ffff077224 */ /* 0x000fe200008e0607 */
[----:B--2---:R-:W-:-:S08]  /*0860*/  DADD R8, R14, -R8 ;  /* 0x000000000e087229 */ /* 0x004fd00000000808 */
[----:B------:R-:W-:Y:S01]  /*0870*/  DFMA R18, R8, R8, R18 ;  /* 0x000000080812722b */ /* 0x000fe20000000012 */
[----:B------:R-:W-:Y:S02]  /*0880*/  FSEL R8, R24, R16, !P0 ;  /* 0x0000001018087208 */ /* 0x000fe40004000000 */
[----:B------:R-:W-:-:S06]  /*0890*/  FSEL R9, R25, R17, !P0 ;  /* 0x0000001119097208 */ /* 0x000fcc0004000000 */
[----:B------:R-:W-:-:S14]  /*08a0*/  DSETP.GEU.AND P3, PT, R18, R8, PT ;  /* 0x000000081200722a */ /* 0x000fdc0003f6e000 */
[C---:B------:R-:W-:Y:S02]  /*08b0*/  @!P3 VIADD R29, R3.reuse, 0x7 ;  /* 0x00000007031db836 */ /* 0x040fe40000000000 */
[----:B------:R-:W-:-:S05]  /*08c0*/  VIADD R3, R3, 0x8 ;  /* 0x0000000803037836 */ /* 0x000fca0000000000 */
[----:B------:R-:W-:Y:S02]  /*08d0*/  ISETP.NE.AND P0, PT, R3, R0, PT ;  /* 0x000000000300720c */ /* 0x000fe40003f05270 */
[----:B------:R-:W-:Y:S02]  /*08e0*/  FSEL R8, R18, R8, !P3 ;  /* 0x0000000812087208 */ /* 0x000fe40005800000 */
[----:B------:R-:W-:-:S09]  /*08f0*/  FSEL R9, R19, R9, !P3 ;  /* 0x0000000913097208 */ /* 0x000fd20005800000 */
[----:B------:R-:W-:Y:S05]  /*0900*/  @P0 BRA `(.L_x_23) ;  /* 0xfffffff8004c0947 */ /* 0x000fea000383ffff */
.L_x_22:
[----:B------:R-:W-:Y:S05]  /*0910*/  BRA.U !UP0, `(.L_x_21) ;  /* 0x0000000508b47547 */ /* 0x000fea000b800000 */
[----:B------:R-:W-:Y:S02]  /*0920*/  UISETP.GE.U32.AND UP0, UPT, UR7, 0x4, UPT ;  /* 0x000000040700788c */ /* 0x000fe4000bf06070 */
[----:B------:R-:W-:-:S04]  /*0930*/  ULOP3.LUT UR5, UR6, 0x3, URZ, 0xc0, !UPT ;  /* 0x0000000306057892 */ /* 0x000fc8000f8ec0ff */
[----:B------:R-:W-:-:S03]  /*0940*/  UISETP.NE.AND UP1, UPT, UR5, URZ, UPT ;  /* 0x000000ff0500728c */ /* 0x000fc6000bf25270 */
[----:B------:R-:W-:Y:S08]  /*0950*/  BRA.U !UP0, `(.L_x_24) ;  /* 0x0000000108dc7547 */ /* 0x000ff0000b800000 */
[----:B------:R-:W0:Y:S02]  /*0960*/  LDC.64 R2, c[0x0][0x390] ;  /* 0x0000e400ff027b82 */ /* 0x000e240000000a00 */
[----:B0-----:R-:W-:-:S05]  /*0970*/  IMAD.WIDE.U32 R2, R0, 0x28, R2 ;  /* 0x0000002800027825 */ /* 0x001fca00078e0002 */
[----:B------:R-:W2:Y:S04]  /*0980*/  LDG.E.64 R22, desc[UR10][R2.64+0x8] ;  /* 0x0000080a02167981 */ /* 0x000ea8000c1e1b00 */
[----:B------:R-:W3:Y:S04]  /*0990*/  LDG.E.64 R24, desc[UR10][R2.64] ;  /* 0x0000000a02187981 */ /* 0x000ee8000c1e1b00 */
[----:B------:R-:W4:Y:S04]  /*09a0*/  LDG.E.64 R6, desc[UR10][R2.64+0x10] ;  /* 0x0000100a02067981 */ /* 0x000f28000c1e1b00 */
[----:B------:R-:W4:Y:S04]  /*09b0*/  LDG.E.64 R16, desc[UR10][R2.64+0x30] ;  /* 0x0000300a02107981 */ /* 0x000f28000c1e1b00 */
[----:B------:R-:W4:Y:S04]  /*09c0*/  LDG.E.64 R18, desc[UR10][R2.64+0x28] ;  /* 0x0000280a02127981 */ /* 0x000f28000c1e1b00 */
[----:B------:R-:W4:Y:S04]  /*09d0*/  LDG.E.64 R20, desc[UR10][R2.64+0x38] ;  /* 0x0000380a02147981 */ /* 0x000f28000c1e1b00 */
[----:B------:R-:W4:Y:S01]  /*09e0*/  LDG.E.64 R26, desc[UR10][R2.64+0x88] ;  /* 0x0000880a021a7981 */ /* 0x000f22000c1e1b00 */
[----:B--2--5:R-:W-:-:S02]  /*09f0*/  DADD R22, R12, -R22 ;  /* 0x000000000c167229 */ /* 0x024fc40000000816 */
[----:B---3--:R-:W-:-:S06]  /*0a00*/  DADD R24, R10, -R24 ;  /* 0x000000000a187229 */ /* 0x008fcc0000000818 */
[----:B------:R-:W-:Y:S02]  /*0a10*/  DMUL R22, R22, R22 ;  /* 0x0000001616167228 */ /* 0x000fe40000000000 */
[----:B----4-:R-:W-:Y:S02]  /*0a20*/  DADD R6, R14, -R6 ;  /* 0x000000000e067229 */ /* 0x010fe40000000806 */
[----:B------:R-:W-:-:S04]  /*0a30*/  DADD R16, R12, -R16 ;  /* 0x000000000c107229 */ /* 0x000fc80000000810 */
[----:B------:R-:W-:Y:S02]  /*0a40*/  DFMA R22, R24, R24, R22 ;  /* 0x000000181816722b */ /* 0x000fe40000000016 */
[----:B------:R-:W-:Y:S01]  /*0a50*/  DADD R18, R10, -R18 ;  /* 0x000000000a127229 */ /* 0x000fe20000000812 */
[----:B------:R-:W2:Y:S01]  /*0a60*/  LDG.E.64 R24, desc[UR10][R2.64+0x78] ;  /* 0x0000780a02187981 */ /* 0x000ea2000c1e1b00 */
[----:B------:R-:W-:-:S04]  /*0a70*/  DMUL R16, R16, R16 ;  /* 0x0000001010107228 */ /* 0x000fc80000000000 */
[----:B------:R-:W-:Y:S01]  /*0a80*/  DFMA R22, R6, R6, R22 ;  /* 0x000000060616722b */ /* 0x000fe20000000016 */
[----:B------:R-:W3:Y:S01]  /*0a90*/  LDG.E.64 R6, desc[UR10][R2.64+0x58] ;  /* 0x0000580a02067981 */ /* 0x000ee2000c1e1b00 */
[----:B------:R-:W-:Y:S02]  /*0aa0*/  DADD R20, R14, -R20 ;  /* 0x000000000e147229 */ /* 0x000fe40000000814 */
[----:B------:R-:W-:Y:S02]  /*0ab0*/  DFMA R18, R18, R18, R16 ;  /* 0x000000121212722b */ /* 0x000fe40000000010 */
[----:B------:R-:W4:Y:S02]  /*0ac0*/  LDG.E.64 R16, desc[UR10][R2.64+0x50] ;  /* 0x0000500a02107981 */ /* 0x000f24000c1e1b00 */
[----:B------:R-:W-:-:S06]  /*0ad0*/  DSETP.GEU.AND P0, PT, R22, R8, PT ;  /* 0x000000081600722a */ /* 0x000fcc0003f0e000 */
[----:B------:R-:W-:Y:S02]  /*0ae0*/  FSEL R8, R22, R8, !P0 ;  /* 0x0000000816087208 */ /* 0x000fe40004000000 */
[----:B------:R-:W-:Y:S02]  /*0af0*/  FSEL R9, R23, R9, !P0 ;  /* 0x0000000917097208 */ /* 0x000fe40004000000 */
[----:B------:R-:W2:Y:S01]  /*0b00*/  LDG.E.64 R22, desc[UR10][R2.64+0x80] ;  /* 0x0000800a02167981 */ /* 0x000ea2000c1e1b00 */
[----:B------:R-:W-:-:S03]  /*0b10*/  DFMA R18, R20, R20, R18 ;  /* 0x000000141412722b */ /* 0x000fc60000000012 */
[----:B------:R0:W2:Y:S05]  /*0b20*/  LDG.E.64 R20, desc[UR10][R2.64+0x60] ;  /* 0x0000600a02147981 */ /* 0x0000aa000c1e1b00 */
[----:B------:R-:W-:Y:S02]  /*0b30*/  DSETP.GEU.AND P1, PT, R18, R8, PT ;  /* 0x000000081200722a */ /* 0x000fe40003f2e000 */
[----:B------:R-:W-:-:S04]  /*0b40*/  DADD R26, R14, -R26 ;  /* 0x000000000e1a7229 */ /* 0x000fc8000000081a */
[----:B0-----:R-:W-:Y:S02]  /*0b50*/  FSEL R2, R18, R8, !P1 ;  /* 0x0000000812027208 */ /* 0x001fe40004800000 */
[----:B------:R-:W-:Y:S02]  /*0b60*/  FSEL R3, R19, R9, !P1 ;  /* 0x0000000913037208 */ /* 0x000fe40004800000 */
[----:B------:R-:W-:-:S04]  /*0b70*/  SEL R29, R0, R29, !P0 ;  /* 0x0000001d001d7207 */ /* 0x000fc80004000000 */
[----:B------:R-:W-:Y:S01]  /*0b80*/  @!P1 VIADD R29, R0, 0x1 ;  /* 0x00000001001d9836 */ /* 0x000fe20000000000 */
[----:B---3--:R-:W-:Y:S02]  /*0b90*/  DADD R6, R12, -R6 ;  /* 0x000000000c067229 */ /* 0x008fe40000000806 */
[----:B----4-:R-:W-:-:S06]  /*0ba0*/  DADD R16, R10, -R16 ;  /* 0x000000000a107229 */ /* 0x010fcc0000000810 */
[----:B------:R-:W-:Y:S02]  /*0bb0*/  DMUL R6, R6, R6 ;  /* 0x0000000606067228 */ /* 0x000fe40000000000 */
[----:B--2---:R-:W-:-:S06]  /*0bc0*/  DADD R22, R12, -R22 ;  /* 0x000000000c167229 */ /* 0x004fcc0000000816 */
[----:B------:R-:W-:Y:S02]  /*0bd0*/  DFMA R6, R16, R16, R6 ;  /* 0x000000101006722b */ /* 0x000fe40000000006 */
[----:B------:R-:W-:Y:S02]  /*0be0*/  DADD R20, R14, -R20 ;  /* 0x000000000e147229 */ /* 0x000fe40000000814 */
[----:B------:R-:W-:Y:S02]  /*0bf0*/  DADD R24, R10, -R24 ;  /* 0x000000000a187229 */ /* 0x000fe40000000818 */
[----:B------:R-:W-:-:S04]  /*0c00*/  DMUL R22, R22, R22 ;  /* 0x0000001616167228 */ /* 0x000fc80000000000 */
[----:B------:R-:W-:-:S04]  /*0c10*/  DFMA R6, R20, R20, R6 ;  /* 0x000000141406722b */ /* 0x000fc80000000006 */
[----:B------:R-:W-:-:S04]  /*0c20*/  DFMA R22, R24, R24, R22 ;  /* 0x000000181816722b */ /* 0x000fc80000000016 */
[----:B------:R-:W-:-:S04]  /*0c30*/  DSETP.GEU.AND P2, PT, R6, R2, PT ;  /* 0x000000020600722a */ /* 0x000fc80003f4e000 */
[----:B------:R-:W-:Y:S02]  /*0c40*/  DFMA R22, R26, R26, R22 ;  /* 0x0000001a1a16722b */ /* 0x000fe40000000016 */
[----:B------:R-:W-:Y:S02]  /*0c50*/  FSEL R2, R6, R2, !P2 ;  /* 0x0000000206027208 */ /* 0x000fe40005000000 */
[----:B------:R-:W-:-:S06]  /*0c60*/  FSEL R3, R7, R3, !P2 ;  /* 0x0000000307037208 */ /* 0x000fcc0005000000 */
[----:B------:R-:W-:Y:S01]  /*0c70*/  DSETP.GEU.AND P3, PT, R22, R2, PT ;  /* 0x000000021600722a */ /* 0x000fe20003f6e000 */
[----:B------:R-:W-:-:S05]  /*0c80*/  @!P2 VIADD R29, R0, 0x2 ;  /* 0x00000002001da836 */ /* 0x000fca0000000000 */
[----:B------:R-:W-:Y:S02]  /*0c90*/  FSEL R8, R22, R2, !P3 ;  /* 0x0000000216087208 */ /* 0x000fe40005800000 */
[----:B------:R-:W-:-:S06]  /*0ca0*/  FSEL R9, R23, R3, !P3 ;  /* 0x0000000317097208 */ /* 0x000fcc0005800000 */
[C---:B------:R-:W-:Y:S02]  /*0cb0*/  @!P3 VIADD R29, R0.reuse, 0x3 ;  /* 0x00000003001db836 */ /* 0x040fe40000000000 */
[----:B------:R-:W-:-:S07]  /*0cc0*/  VIADD R0, R0, 0x4 ;  /* 0x0000000400007836 */ /* 0x000fce0000000000 */
.L_x_24:
[----:B------:R-:W-:Y:S05]  /*0cd0*/  BRA.U !UP1, `(.L_x_21) ;  /* 0x0000000109c47547 */ /* 0x000fea000b800000 */
[----:B------:R-:W-:Y:S02]  /*0ce0*/  UISETP.NE.AND UP0, UPT, UR5, 0x1, UPT ;  /* 0x000000010500788c */ /* 0x000fe4000bf05270 */
[----:B------:R-:W-:-:S04]  /*0cf0*/  ULOP3.LUT UR4, UR6, 0x1, URZ, 0xc0, !UPT ;  /* 0x0000000106047892 */ /* 0x000fc8000f8ec0ff */
[----:B------:R-:W-:-:S03]  /*0d00*/  UISETP.NE.U32.AND UP1, UPT, UR4, 0x1, UPT ;  /* 0x000000010400788c */ /* 0x000fc6000bf25070 */
        /* <DEDUP_REMOVED lines=15> */
[----:B------:R-:W-:Y:S02]  /*0e00*/  DADD R6, R10, -R6 ;  /* 0x000000000a067229 */ /* 0x000fe40000000806 */
[----:B------:R-:W-:Y:S02]  /*0e10*/  DMUL R18, R18, R18 ;  /* 0x0000001212127228 */ /* 0x000fe40000000000 */
[----:B------:R-:W-:Y:S02]  /*0e20*/  DADD R2, R14, -R2 ;  /* 0x000000000e027229 */ /* 0x000fe40000000802 */
[----:B------:R-:W-:-:S04]  /*0e30*/  DFMA R20, R16, R16, R20 ;  /* 0x000000101014722b */ /* 0x000fc80000000014 */
[----:B------:R-:W-:-:S04]  /*0e40*/  DFMA R18, R6, R6, R18 ;  /* 0x000000060612722b */ /* 0x000fc80000000012 */
[----:B------:R-:W-:-:S04]  /*0e50*/  DSETP.GEU.AND P0, PT, R20, R8, PT ;  /* 0x000000081400722a */ /* 0x000fc80003f0e000 */
[----:B------:R-:W-:Y:S02]  /*0e60*/  DFMA R18, R2, R2, R18 ;  /* 0x000000020212722b */ /* 0x000fe40000000012 */
[----:B------:R-:W-:Y:S02]  /*0e70*/  FSEL R2, R20, R8, !P0 ;  /* 0x0000000814027208 */ /* 0x000fe40004000000 */
[----:B------:R-:W-:Y:S02]  /*0e80*/  FSEL R3, R21, R9, !P0 ;  /* 0x0000000915037208 */ /* 0x000fe40004000000 */
[----:B------:R-:W-:-:S04]  /*0e90*/  SEL R29, R0, R29, !P0 ;  /* 0x0000001d001d7207 */ /* 0x000fc80004000000 */
[----:B------:R-:W-:-:S06]  /*0ea0*/  DSETP.GEU.AND P1, PT, R18, R2, PT ;  /* 0x000000021200722a */ /* 0x000fcc0003f2e000 */
[----:B------:R-:W-:Y:S02]  /*0eb0*/  FSEL R8, R18, R2, !P1 ;  /* 0x0000000212087208 */ /* 0x000fe40004800000 */
[----:B------:R-:W-:-:S06]  /*0ec0*/  FSEL R9, R19, R3, !P1 ;  /* 0x0000000313097208 */ /* 0x000fcc0004800000 */
[C---:B------:R-:W-:Y:S02]  /*0ed0*/  @!P1 VIADD R29, R0.reuse, 0x1 ;  /* 0x00000001001d9836 */ /* 0x040fe40000000000 */
[----:B------:R-:W-:-:S07]  /*0ee0*/  VIADD R0, R0, 0x2 ;  /* 0x0000000200007836 */ /* 0x000fce0000000000 */
.L_x_25:
[----:B------:R-:W-:Y:S05]  /*0ef0*/  BRA.U UP1, `(.L_x_21) ;  /* 0x00000001013c7547 */ /* 0x000fea000b800000 */
[----:B------:R-:W0:Y:S02]  /*0f00*/  LDC.64 R2, c[0x0][0x390] ;  /* 0x0000e400ff027b82 */ /* 0x000e240000000a00 */
[----:B0-----:R-:W-:-:S05]  /*0f10*/  IMAD.WIDE.U32 R2, R0, 0x28, R2 ;  /* 0x0000002800027825 */ /* 0x001fca00078e0002 */
[----:B------:R-:W2:Y:S04]  /*0f20*/  LDG.E.64 R16, desc[UR10][R2.64+0x8] ;  /* 0x0000080a02107981 */ /* 0x000ea8000c1e1b00 */
[----:B------:R-:W3:Y:S04]  /*0f30*/  LDG.E.64 R6, desc[UR10][R2.64] ;  /* 0x0000000a02067981 */ /* 0x000ee8000c1e1b00 */
[----:B------:R-:W4:Y:S01]  /*0f40*/  LDG.E.64 R18, desc[UR10][R2.64+0x10] ;  /* 0x0000100a02127981 */ /* 0x000f22000c1e1b00 */
[----:B--2--5:R-:W-:Y:S02]  /*0f50*/  DADD R16, R12, -R16 ;  /* 0x000000000c107229 */ /* 0x024fe40000000810 */
[----:B---3--:R-:W-:-:S06]  /*0f60*/  DADD R6, R10, -R6 ;  /* 0x000000000a067229 */ /* 0x008fcc0000000806 */
[----:B------:R-:W-:Y:S02]  /*0f70*/  DMUL R16, R16, R16 ;  /* 0x0000001010107228 */ /* 0x000fe40000000000 */
[----:B----4-:R-:W-:-:S06]  /*0f80*/  DADD R18, R14, -R18 ;  /* 0x000000000e127229 */ /* 0x010fcc0000000812 */
[----:B------:R-:W-:-:S08]  /*0f90*/  DFMA R16, R6, R6, R16 ;  /* 0x000000060610722b */ /* 0x000fd00000000010 */
[----:B------:R-:W-:-:S08]  /*0fa0*/  DFMA R16, R18, R18, R16 ;  /* 0x000000121210722b */ /* 0x000fd00000000010 */
[----:B------:R-:W-:-:S06]  /*0fb0*/  DSETP.GEU.AND P0, PT, R16, R8, PT ;  /* 0x000000081000722a */ /* 0x000fcc0003f0e000 */
[----:B------:R-:W-:Y:S02]  /*0fc0*/  FSEL R8, R16, R8, !P0 ;  /* 0x0000000810087208 */ /* 0x000fe40004000000 */
[----:B------:R-:W-:Y:S02]  /*0fd0*/  FSEL R9, R17, R9, !P0 ;  /* 0x0000000911097208 */ /* 0x000fe40004000000 */
[----:B------:R-:W-:-:S07]  /*0fe0*/  SEL R29, R0, R29, !P0 ;  /* 0x0000001d001d7207 */ /* 0x000fce0004000000 */
.L_x_21:
[----:B------:R-:W-:Y:S04]  /*0ff0*/  STG.E.64 desc[UR10][R4.64+0x20], R8 ;  /* 0x0000200804007986 */ /* 0x000fe8000c101b0a */
[----:B------:R-:W-:Y:S01]  /*1000*/  STG.E desc[UR10][R4.64+0x18], R29 ;  /* 0x0000181d04007986 */ /* 0x000fe2000c10190a */
[----:B------:R-:W-:Y:S05]  /*1010*/  EXIT ;  /* 0x000000000000794d */ /* 0x000fea0003800000 */
.L_x_26:
        /* <DEDUP_REMOVED lines=14> */
.L_x_30:


//--------------------- .nv.shared.reserved.0     --------------------------
	.section	.nv.shared.reserved.0,"aw",@nobits
	.weak		__nv_reservedSMEM_offset_0_alias
	.size		__nv_reservedSMEM_offset_0_alias, 0, 64
	.other		__nv_reservedSMEM_offset_0_alias,@"STO_CUDA_RESERVED_SHARED STV_DEFAULT"
__nv_reservedSMEM_offset_0_alias:
	.zero		0
	.zero		64


//--------------------- .nv.constant0._Z18updateNewCentroidsP5PointPiPdS2_S2_ --------------------------
	.section	.nv.constant0._Z18updateNewCentroidsP5PointPiPdS2_S2_,"a",@progbits
	.sectionflags	@""
	.align	4
.nv.constant0._Z18updateNewCentroidsP5PointPiPdS2_S2_:
	.zero		936


//--------------------- .nv.constant0._Z19computeNewCentroidsP5PointiS0_iPiPdS2_S2_ --------------------------
	.section	.nv.constant0._Z19computeNewCentroidsP5PointiS0_iPiPdS2_S2_,"a",@progbits
	.sectionflags	@""
	.align	4
.nv.constant0._Z19computeNewCentroidsP5PointiS0_iPiPdS2_S2_:
	.zero		960


//--------------------- .nv.constant0._Z22assignPointsToClustersP5PointiS0_id --------------------------
	.section	.nv.constant0._Z22assignPointsToClustersP5PointiS0_id,"a",@progbits
	.sectionflags	@""
	.align	4
.nv.constant0._Z22assignPointsToClustersP5PointiS0_id:
	.zero		936


//--------------------- SYMBOLS --------------------------

	.type		.nv.reservedSmem.offset0,@object
	.size		.nv.reservedSmem.offset0,0x4
